//
// Generated by NVIDIA NVVM Compiler
//
// Compiler Build ID: CL-36424714
// Cuda compilation tools, release 13.0, V13.0.88
// Based on NVVM 20.0.0
//

.version 9.0
.target sm_100
.address_size 64

	// .globl	_Z6KeccakPciP5INTER
.const .align 1 .b8 rho[25] = {0, 1, 62, 28, 27, 36, 44, 6, 55, 20, 3, 10, 43, 25, 39, 41, 45, 15, 21, 8, 18, 2, 61, 56, 14};
.const .align 1 .b8 pi[25] = {0, 6, 12, 18, 24, 3, 9, 10, 16, 22, 1, 7, 13, 19, 20, 4, 5, 11, 17, 23, 2, 8, 14, 15, 21};
.const .align 8 .b8 iota[192] = {1, 0, 0, 0, 0, 0, 0, 0, 130, 128, 0, 0, 0, 0, 0, 0, 138, 128, 0, 0, 0, 0, 0, 128, 0, 128, 0, 128, 0, 0, 0, 128, 139, 128, 0, 0, 0, 0, 0, 0, 1, 0, 0, 128, 0, 0, 0, 0, 129, 128, 0, 128, 0, 0, 0, 128, 9, 128, 0, 0, 0, 0, 0, 128, 138, 0, 0, 0, 0, 0, 0, 0, 136, 0, 0, 0, 0, 0, 0, 0, 9, 128, 0, 128, 0, 0, 0, 0, 10, 0, 0, 128, 0, 0, 0, 0, 139, 128, 0, 128, 0, 0, 0, 0, 139, 0, 0, 0, 0, 0, 0, 128, 137, 128, 0, 0, 0, 0, 0, 128, 3, 128, 0, 0, 0, 0, 0, 128, 2, 128, 0, 0, 0, 0, 0, 128, 128, 0, 0, 0, 0, 0, 0, 128, 10, 128, 0, 0, 0, 0, 0, 0, 10, 0, 0, 128, 0, 0, 0, 128, 129, 128, 0, 128, 0, 0, 0, 128, 128, 128, 0, 0, 0, 0, 0, 128, 1, 0, 0, 128, 0, 0, 0, 0, 8, 128, 0, 128, 0, 0, 0, 128};

.visible .entry _Z6KeccakPciP5INTER(
	.param .u64 .ptr .align 1 _Z6KeccakPciP5INTER_param_0,
	.param .u32 _Z6KeccakPciP5INTER_param_1,
	.param .u64 .ptr .align 1 _Z6KeccakPciP5INTER_param_2
)
{
	.reg .pred 	%p<16>;
	.reg .b16 	%rs<133>;
	.reg .b32 	%r<167>;
	.reg .b64 	%rd<617>;

	ld.param.u64 	%rd194, [_Z6KeccakPciP5INTER_param_0];
	ld.param.u32 	%r20, [_Z6KeccakPciP5INTER_param_1];
	ld.param.u64 	%rd195, [_Z6KeccakPciP5INTER_param_2];
	cvta.to.global.u64 	%rd1, %rd195;
	setp.lt.s32 	%p1, %r20, 1;
	@%p1 bra 	$L__BB0_21;
	ld.param.u32 	%r161, [_Z6KeccakPciP5INTER_param_1];
	cvta.to.global.u64 	%rd591, %rd194;
	and.b32  	%r1, %r161, 3;
	ld.const.u8 	%rs4, [pi];
	cvt.u64.u16 	%rd196, %rs4;
	and.b64  	%rd197, %rd196, 255;
	mov.u64 	%rd198, rho;
	add.s64 	%rd199, %rd198, %rd197;
	ld.const.u8 	%rd4, [%rd199];
	ld.const.u8 	%rs5, [pi+1];
	cvt.u64.u16 	%rd200, %rs5;
	and.b64  	%rd201, %rd200, 255;
	add.s64 	%rd202, %rd198, %rd201;
	ld.const.u8 	%rd7, [%rd202];
	ld.const.u8 	%rs6, [pi+2];
	cvt.u64.u16 	%rd203, %rs6;
	and.b64  	%rd204, %rd203, 255;
	add.s64 	%rd205, %rd198, %rd204;
	ld.const.u8 	%rd10, [%rd205];
	ld.const.u8 	%rs7, [pi+3];
	cvt.u64.u16 	%rd206, %rs7;
	and.b64  	%rd207, %rd206, 255;
	add.s64 	%rd208, %rd198, %rd207;
	ld.const.u8 	%rd12, [%rd208];
	ld.const.u8 	%rs8, [pi+4];
	cvt.u64.u16 	%rd209, %rs8;
	and.b64  	%rd210, %rd209, 255;
	add.s64 	%rd211, %rd198, %rd210;
	ld.const.u8 	%rd15, [%rd211];
	ld.const.u8 	%rs9, [pi+5];
	cvt.u64.u16 	%rd212, %rs9;
	and.b64  	%rd213, %rd212, 255;
	add.s64 	%rd214, %rd198, %rd213;
	ld.const.u8 	%rd18, [%rd214];
	ld.const.u8 	%rs10, [pi+6];
	cvt.u64.u16 	%rd215, %rs10;
	and.b64  	%rd216, %rd215, 255;
	add.s64 	%rd217, %rd198, %rd216;
	ld.const.u8 	%rd21, [%rd217];
	ld.const.u8 	%rs11, [pi+7];
	cvt.u64.u16 	%rd218, %rs11;
	and.b64  	%rd219, %rd218, 255;
	add.s64 	%rd220, %rd198, %rd219;
	ld.const.u8 	%rd24, [%rd220];
	ld.const.u8 	%rs12, [pi+8];
	cvt.u64.u16 	%rd221, %rs12;
	and.b64  	%rd222, %rd221, 255;
	add.s64 	%rd223, %rd198, %rd222;
	ld.const.u8 	%rd26, [%rd223];
	ld.const.u8 	%rs13, [pi+9];
	cvt.u64.u16 	%rd224, %rs13;
	and.b64  	%rd225, %rd224, 255;
	add.s64 	%rd226, %rd198, %rd225;
	ld.const.u8 	%rd29, [%rd226];
	ld.const.u8 	%rs14, [pi+10];
	cvt.u64.u16 	%rd227, %rs14;
	and.b64  	%rd228, %rd227, 255;
	add.s64 	%rd229, %rd198, %rd228;
	ld.const.u8 	%rd32, [%rd229];
	ld.const.u8 	%rs15, [pi+11];
	cvt.u64.u16 	%rd230, %rs15;
	and.b64  	%rd231, %rd230, 255;
	add.s64 	%rd232, %rd198, %rd231;
	ld.const.u8 	%rd35, [%rd232];
	ld.const.u8 	%rs16, [pi+12];
	cvt.u64.u16 	%rd233, %rs16;
	and.b64  	%rd234, %rd233, 255;
	add.s64 	%rd235, %rd198, %rd234;
	ld.const.u8 	%rd38, [%rd235];
	ld.const.u8 	%rs17, [pi+13];
	cvt.u64.u16 	%rd236, %rs17;
	and.b64  	%rd237, %rd236, 255;
	add.s64 	%rd238, %rd198, %rd237;
	ld.const.u8 	%rd41, [%rd238];
	ld.const.u8 	%rs18, [pi+14];
	cvt.u64.u16 	%rd239, %rs18;
	and.b64  	%rd240, %rd239, 255;
	add.s64 	%rd241, %rd198, %rd240;
	ld.const.u8 	%rd44, [%rd241];
	ld.const.u8 	%rs19, [pi+15];
	cvt.u64.u16 	%rd242, %rs19;
	and.b64  	%rd243, %rd242, 255;
	add.s64 	%rd244, %rd198, %rd243;
	ld.const.u8 	%rd47, [%rd244];
	ld.const.u8 	%rs20, [pi+16];
	cvt.u64.u16 	%rd245, %rs20;
	and.b64  	%rd246, %rd245, 255;
	add.s64 	%rd247, %rd198, %rd246;
	ld.const.u8 	%rd50, [%rd247];
	ld.const.u8 	%rs21, [pi+17];
	cvt.u64.u16 	%rd248, %rs21;
	and.b64  	%rd249, %rd248, 255;
	add.s64 	%rd250, %rd198, %rd249;
	ld.const.u8 	%rd53, [%rd250];
	ld.const.u8 	%rs22, [pi+18];
	cvt.u64.u16 	%rd251, %rs22;
	and.b64  	%rd252, %rd251, 255;
	add.s64 	%rd253, %rd198, %rd252;
	ld.const.u8 	%rd55, [%rd253];
	ld.const.u8 	%rs23, [pi+19];
	cvt.u64.u16 	%rd254, %rs23;
	and.b64  	%rd255, %rd254, 255;
	add.s64 	%rd256, %rd198, %rd255;
	ld.const.u8 	%rd57, [%rd256];
	ld.const.u8 	%rs24, [pi+20];
	cvt.u64.u16 	%rd257, %rs24;
	and.b64  	%rd258, %rd257, 255;
	add.s64 	%rd259, %rd198, %rd258;
	ld.const.u8 	%rd60, [%rd259];
	ld.const.u8 	%rs25, [pi+21];
	cvt.u64.u16 	%rd260, %rs25;
	and.b64  	%rd261, %rd260, 255;
	add.s64 	%rd262, %rd198, %rd261;
	ld.const.u8 	%rd63, [%rd262];
	ld.const.u8 	%rs26, [pi+22];
	cvt.u64.u16 	%rd263, %rs26;
	and.b64  	%rd264, %rd263, 255;
	add.s64 	%rd265, %rd198, %rd264;
	ld.const.u8 	%rd66, [%rd265];
	ld.const.u8 	%rs27, [pi+23];
	cvt.u64.u16 	%rd266, %rs27;
	and.b64  	%rd267, %rd266, 255;
	add.s64 	%rd268, %rd198, %rd267;
	ld.const.u8 	%rd69, [%rd268];
	ld.const.u8 	%rs28, [pi+24];
	cvt.u64.u16 	%rd269, %rs28;
	and.b64  	%rd270, %rd269, 255;
	add.s64 	%rd271, %rd198, %rd270;
	ld.const.u8 	%rd72, [%rd271];
	cvt.u32.u16 	%r23, %rs4;
	and.b32  	%r24, %r23, 255;
	mul.wide.u32 	%rd272, %r24, 8;
	add.s64 	%rd3, %rd1, %rd272;
	sub.s64 	%rd273, 64, %rd4;
	and.b64  	%rd5, %rd273, 4294967295;
	cvt.u32.u16 	%r25, %rs5;
	and.b32  	%r26, %r25, 255;
	mul.wide.u32 	%rd274, %r26, 8;
	add.s64 	%rd6, %rd1, %rd274;
	sub.s64 	%rd275, 64, %rd7;
	and.b64  	%rd8, %rd275, 4294967295;
	cvt.u32.u16 	%r27, %rs6;
	and.b32  	%r28, %r27, 255;
	mul.wide.u32 	%rd276, %r28, 8;
	add.s64 	%rd9, %rd1, %rd276;
	cvt.u32.u16 	%r29, %rs7;
	and.b32  	%r30, %r29, 255;
	mul.wide.u32 	%rd277, %r30, 8;
	add.s64 	%rd11, %rd1, %rd277;
	sub.s64 	%rd278, 64, %rd12;
	and.b64  	%rd13, %rd278, 4294967295;
	cvt.u32.u16 	%r31, %rs8;
	and.b32  	%r32, %r31, 255;
	mul.wide.u32 	%rd279, %r32, 8;
	add.s64 	%rd14, %rd1, %rd279;
	sub.s64 	%rd280, 64, %rd15;
	and.b64  	%rd16, %rd280, 4294967295;
	cvt.u32.u16 	%r33, %rs9;
	and.b32  	%r34, %r33, 255;
	mul.wide.u32 	%rd281, %r34, 8;
	add.s64 	%rd17, %rd1, %rd281;
	sub.s64 	%rd282, 64, %rd18;
	and.b64  	%rd19, %rd282, 4294967295;
	cvt.u32.u16 	%r35, %rs10;
	and.b32  	%r36, %r35, 255;
	mul.wide.u32 	%rd283, %r36, 8;
	add.s64 	%rd20, %rd1, %rd283;
	sub.s64 	%rd284, 64, %rd21;
	and.b64  	%rd22, %rd284, 4294967295;
	cvt.u32.u16 	%r37, %rs11;
	and.b32  	%r38, %r37, 255;
	mul.wide.u32 	%rd285, %r38, 8;
	add.s64 	%rd23, %rd1, %rd285;
	cvt.u32.u16 	%r39, %rs12;
	and.b32  	%r40, %r39, 255;
	mul.wide.u32 	%rd286, %r40, 8;
	add.s64 	%rd25, %rd1, %rd286;
	sub.s64 	%rd287, 64, %rd26;
	and.b64  	%rd27, %rd287, 4294967295;
	cvt.u32.u16 	%r41, %rs13;
	and.b32  	%r42, %r41, 255;
	mul.wide.u32 	%rd288, %r42, 8;
	add.s64 	%rd28, %rd1, %rd288;
	sub.s64 	%rd289, 64, %rd29;
	and.b64  	%rd30, %rd289, 4294967295;
	cvt.u32.u16 	%r43, %rs14;
	and.b32  	%r44, %r43, 255;
	mul.wide.u32 	%rd290, %r44, 8;
	add.s64 	%rd31, %rd1, %rd290;
	sub.s64 	%rd291, 64, %rd32;
	and.b64  	%rd33, %rd291, 4294967295;
	cvt.u32.u16 	%r45, %rs15;
	and.b32  	%r46, %r45, 255;
	mul.wide.u32 	%rd292, %r46, 8;
	add.s64 	%rd34, %rd1, %rd292;
	sub.s64 	%rd293, 64, %rd35;
	and.b64  	%rd36, %rd293, 4294967295;
	cvt.u32.u16 	%r47, %rs16;
	and.b32  	%r48, %r47, 255;
	mul.wide.u32 	%rd294, %r48, 8;
	add.s64 	%rd37, %rd1, %rd294;
	sub.s64 	%rd295, 64, %rd38;
	and.b64  	%rd39, %rd295, 4294967295;
	cvt.u32.u16 	%r49, %rs17;
	and.b32  	%r50, %r49, 255;
	mul.wide.u32 	%rd296, %r50, 8;
	add.s64 	%rd40, %rd1, %rd296;
	sub.s64 	%rd297, 64, %rd41;
	and.b64  	%rd42, %rd297, 4294967295;
	cvt.u32.u16 	%r51, %rs18;
	and.b32  	%r52, %r51, 255;
	mul.wide.u32 	%rd298, %r52, 8;
	add.s64 	%rd43, %rd1, %rd298;
	sub.s64 	%rd299, 64, %rd44;
	and.b64  	%rd45, %rd299, 4294967295;
	cvt.u32.u16 	%r53, %rs19;
	and.b32  	%r54, %r53, 255;
	mul.wide.u32 	%rd300, %r54, 8;
	add.s64 	%rd46, %rd1, %rd300;
	sub.s64 	%rd301, 64, %rd47;
	and.b64  	%rd48, %rd301, 4294967295;
	cvt.u32.u16 	%r55, %rs20;
	and.b32  	%r56, %r55, 255;
	mul.wide.u32 	%rd302, %r56, 8;
	add.s64 	%rd49, %rd1, %rd302;
	sub.s64 	%rd303, 64, %rd50;
	and.b64  	%rd51, %rd303, 4294967295;
	cvt.u32.u16 	%r57, %rs21;
	and.b32  	%r58, %r57, 255;
	mul.wide.u32 	%rd304, %r58, 8;
	add.s64 	%rd52, %rd1, %rd304;
	cvt.u32.u16 	%r59, %rs22;
	and.b32  	%r60, %r59, 255;
	mul.wide.u32 	%rd305, %r60, 8;
	add.s64 	%rd54, %rd1, %rd305;
	cvt.u32.u16 	%r61, %rs23;
	and.b32  	%r62, %r61, 255;
	mul.wide.u32 	%rd306, %r62, 8;
	add.s64 	%rd56, %rd1, %rd306;
	sub.s64 	%rd307, 64, %rd57;
	and.b64  	%rd58, %rd307, 4294967295;
	cvt.u32.u16 	%r63, %rs24;
	and.b32  	%r64, %r63, 255;
	mul.wide.u32 	%rd308, %r64, 8;
	add.s64 	%rd59, %rd1, %rd308;
	sub.s64 	%rd309, 64, %rd60;
	and.b64  	%rd61, %rd309, 4294967295;
	cvt.u32.u16 	%r65, %rs25;
	and.b32  	%r66, %r65, 255;
	mul.wide.u32 	%rd310, %r66, 8;
	add.s64 	%rd62, %rd1, %rd310;
	sub.s64 	%rd311, 64, %rd63;
	and.b64  	%rd64, %rd311, 4294967295;
	cvt.u32.u16 	%r67, %rs26;
	and.b32  	%r68, %r67, 255;
	mul.wide.u32 	%rd312, %r68, 8;
	add.s64 	%rd65, %rd1, %rd312;
	sub.s64 	%rd313, 64, %rd66;
	and.b64  	%rd67, %rd313, 4294967295;
	cvt.u32.u16 	%r69, %rs27;
	and.b32  	%r70, %r69, 255;
	mul.wide.u32 	%rd314, %r70, 8;
	add.s64 	%rd68, %rd1, %rd314;
	sub.s64 	%rd315, 64, %rd69;
	and.b64  	%rd70, %rd315, 4294967295;
	cvt.u32.u16 	%r71, %rs28;
	and.b32  	%r72, %r71, 255;
	mul.wide.u32 	%rd316, %r72, 8;
	add.s64 	%rd71, %rd1, %rd316;
	sub.s64 	%rd317, 64, %rd72;
	and.b64  	%rd73, %rd317, 4294967295;
	mov.b32 	%r160, 1;
	mov.b32 	%r159, 0;
	mov.b16 	%rs132, 0;
$L__BB0_2:
	setp.gt.u32 	%p2, %r161, 135;
	@%p2 bra 	$L__BB0_17;
	ld.param.u32 	%r156, [_Z6KeccakPciP5INTER_param_1];
	mad.lo.s32 	%r74, %r159, -136, %r156;
	add.s32 	%r75, %r74, -1;
	setp.lt.u32 	%p3, %r75, 15;
	mov.b32 	%r164, 0;
	@%p3 bra 	$L__BB0_6;
	add.s64 	%rd572, %rd1, 7;
	and.b32  	%r164, %r161, 240;
	cvt.u16.u32 	%rs29, %r161;
	shr.u16 	%rs30, %rs29, 4;
	and.b16  	%rs31, %rs30, 15;
	mul.wide.u16 	%r76, %rs31, 16;
	neg.s32 	%r162, %r76;
	add.s64 	%rd573, %rd591, 7;
$L__BB0_5:
	.pragma "nounroll";
	ld.global.u8 	%rs32, [%rd573+-7];
	ld.global.u8 	%rs33, [%rd572+-7];
	xor.b16  	%rs34, %rs33, %rs32;
	st.global.u8 	[%rd572+-7], %rs34;
	ld.global.u8 	%rs35, [%rd573+-6];
	ld.global.u8 	%rs36, [%rd572+-6];
	xor.b16  	%rs37, %rs36, %rs35;
	st.global.u8 	[%rd572+-6], %rs37;
	ld.global.u8 	%rs38, [%rd573+-5];
	ld.global.u8 	%rs39, [%rd572+-5];
	xor.b16  	%rs40, %rs39, %rs38;
	st.global.u8 	[%rd572+-5], %rs40;
	ld.global.u8 	%rs41, [%rd573+-4];
	ld.global.u8 	%rs42, [%rd572+-4];
	xor.b16  	%rs43, %rs42, %rs41;
	st.global.u8 	[%rd572+-4], %rs43;
	ld.global.u8 	%rs44, [%rd573+-3];
	ld.global.u8 	%rs45, [%rd572+-3];
	xor.b16  	%rs46, %rs45, %rs44;
	st.global.u8 	[%rd572+-3], %rs46;
	ld.global.u8 	%rs47, [%rd573+-2];
	ld.global.u8 	%rs48, [%rd572+-2];
	xor.b16  	%rs49, %rs48, %rs47;
	st.global.u8 	[%rd572+-2], %rs49;
	ld.global.u8 	%rs50, [%rd573+-1];
	ld.global.u8 	%rs51, [%rd572+-1];
	xor.b16  	%rs52, %rs51, %rs50;
	st.global.u8 	[%rd572+-1], %rs52;
	ld.global.u8 	%rs53, [%rd573];
	ld.global.u8 	%rs54, [%rd572];
	xor.b16  	%rs55, %rs54, %rs53;
	st.global.u8 	[%rd572], %rs55;
	ld.global.u8 	%rs56, [%rd573+1];
	ld.global.u8 	%rs57, [%rd572+1];
	xor.b16  	%rs58, %rs57, %rs56;
	st.global.u8 	[%rd572+1], %rs58;
	ld.global.u8 	%rs59, [%rd573+2];
	ld.global.u8 	%rs60, [%rd572+2];
	xor.b16  	%rs61, %rs60, %rs59;
	st.global.u8 	[%rd572+2], %rs61;
	ld.global.u8 	%rs62, [%rd573+3];
	ld.global.u8 	%rs63, [%rd572+3];
	xor.b16  	%rs64, %rs63, %rs62;
	st.global.u8 	[%rd572+3], %rs64;
	ld.global.u8 	%rs65, [%rd573+4];
	ld.global.u8 	%rs66, [%rd572+4];
	xor.b16  	%rs67, %rs66, %rs65;
	st.global.u8 	[%rd572+4], %rs67;
	ld.global.u8 	%rs68, [%rd573+5];
	ld.global.u8 	%rs69, [%rd572+5];
	xor.b16  	%rs70, %rs69, %rs68;
	st.global.u8 	[%rd572+5], %rs70;
	ld.global.u8 	%rs71, [%rd573+6];
	ld.global.u8 	%rs72, [%rd572+6];
	xor.b16  	%rs73, %rs72, %rs71;
	st.global.u8 	[%rd572+6], %rs73;
	ld.global.u8 	%rs74, [%rd573+7];
	ld.global.u8 	%rs75, [%rd572+7];
	xor.b16  	%rs76, %rs75, %rs74;
	st.global.u8 	[%rd572+7], %rs76;
	ld.global.u8 	%rs77, [%rd573+8];
	ld.global.u8 	%rs78, [%rd572+8];
	xor.b16  	%rs79, %rs78, %rs77;
	st.global.u8 	[%rd572+8], %rs79;
	add.s32 	%r162, %r162, 16;
	add.s64 	%rd573, %rd573, 16;
	add.s64 	%rd572, %rd572, 16;
	setp.ne.s32 	%p4, %r162, 0;
	@%p4 bra 	$L__BB0_5;
$L__BB0_6:
	and.b32  	%r77, %r161, 15;
	setp.eq.s32 	%p5, %r77, 0;
	@%p5 bra 	$L__BB0_16;
	ld.param.u32 	%r157, [_Z6KeccakPciP5INTER_param_1];
	shl.b16 	%rs80, %rs132, 3;
	cvt.u16.u32 	%rs81, %r157;
	add.s16 	%rs82, %rs80, %rs81;
	cvt.u32.u16 	%r78, %rs82;
	and.b32  	%r10, %r78, 15;
	add.s32 	%r79, %r10, -1;
	setp.lt.u32 	%p6, %r79, 7;
	@%p6 bra 	$L__BB0_9;
	cvt.u64.u32 	%rd352, %r164;
	add.s64 	%rd353, %rd591, %rd352;
	ld.global.u8 	%rs83, [%rd353];
	add.s64 	%rd354, %rd1, %rd352;
	ld.global.u8 	%rs84, [%rd354];
	xor.b16  	%rs85, %rs84, %rs83;
	st.global.u8 	[%rd354], %rs85;
	ld.global.u8 	%rs86, [%rd353+1];
	ld.global.u8 	%rs87, [%rd354+1];
	xor.b16  	%rs88, %rs87, %rs86;
	st.global.u8 	[%rd354+1], %rs88;
	ld.global.u8 	%rs89, [%rd353+2];
	ld.global.u8 	%rs90, [%rd354+2];
	xor.b16  	%rs91, %rs90, %rs89;
	st.global.u8 	[%rd354+2], %rs91;
	ld.global.u8 	%rs92, [%rd353+3];
	ld.global.u8 	%rs93, [%rd354+3];
	xor.b16  	%rs94, %rs93, %rs92;
	st.global.u8 	[%rd354+3], %rs94;
	ld.global.u8 	%rs95, [%rd353+4];
	ld.global.u8 	%rs96, [%rd354+4];
	xor.b16  	%rs97, %rs96, %rs95;
	st.global.u8 	[%rd354+4], %rs97;
	ld.global.u8 	%rs98, [%rd353+5];
	ld.global.u8 	%rs99, [%rd354+5];
	xor.b16  	%rs100, %rs99, %rs98;
	st.global.u8 	[%rd354+5], %rs100;
	ld.global.u8 	%rs101, [%rd353+6];
	ld.global.u8 	%rs102, [%rd354+6];
	xor.b16  	%rs103, %rs102, %rs101;
	st.global.u8 	[%rd354+6], %rs103;
	ld.global.u8 	%rs104, [%rd353+7];
	ld.global.u8 	%rs105, [%rd354+7];
	xor.b16  	%rs106, %rs105, %rs104;
	st.global.u8 	[%rd354+7], %rs106;
	add.s32 	%r164, %r164, 8;
$L__BB0_9:
	and.b32  	%r80, %r10, 7;
	setp.eq.s32 	%p7, %r80, 0;
	@%p7 bra 	$L__BB0_16;
	ld.param.u32 	%r158, [_Z6KeccakPciP5INTER_param_1];
	and.b32  	%r81, %r158, 7;
	add.s32 	%r82, %r81, -1;
	setp.lt.u32 	%p8, %r82, 3;
	@%p8 bra 	$L__BB0_12;
	cvt.u64.u32 	%rd355, %r164;
	add.s64 	%rd356, %rd591, %rd355;
	ld.global.u8 	%rs107, [%rd356];
	add.s64 	%rd357, %rd1, %rd355;
	ld.global.u8 	%rs108, [%rd357];
	xor.b16  	%rs109, %rs108, %rs107;
	st.global.u8 	[%rd357], %rs109;
	ld.global.u8 	%rs110, [%rd356+1];
	ld.global.u8 	%rs111, [%rd357+1];
	xor.b16  	%rs112, %rs111, %rs110;
	st.global.u8 	[%rd357+1], %rs112;
	ld.global.u8 	%rs113, [%rd356+2];
	ld.global.u8 	%rs114, [%rd357+2];
	xor.b16  	%rs115, %rs114, %rs113;
	st.global.u8 	[%rd357+2], %rs115;
	ld.global.u8 	%rs116, [%rd356+3];
	ld.global.u8 	%rs117, [%rd357+3];
	xor.b16  	%rs118, %rs117, %rs116;
	st.global.u8 	[%rd357+3], %rs118;
	add.s32 	%r164, %r164, 4;
$L__BB0_12:
	setp.eq.s32 	%p9, %r1, 0;
	@%p9 bra 	$L__BB0_16;
	setp.eq.s32 	%p10, %r1, 1;
	cvt.u64.u32 	%rd358, %r164;
	add.s64 	%rd81, %rd591, %rd358;
	ld.global.u8 	%rs119, [%rd81];
	add.s64 	%rd82, %rd1, %rd358;
	ld.global.u8 	%rs120, [%rd82];
	xor.b16  	%rs121, %rs120, %rs119;
	st.global.u8 	[%rd82], %rs121;
	@%p10 bra 	$L__BB0_16;
	setp.eq.s32 	%p11, %r1, 2;
	ld.global.u8 	%rs122, [%rd81+1];
	ld.global.u8 	%rs123, [%rd82+1];
	xor.b16  	%rs124, %rs123, %rs122;
	st.global.u8 	[%rd82+1], %rs124;
	@%p11 bra 	$L__BB0_16;
	ld.global.u8 	%rs125, [%rd81+2];
	ld.global.u8 	%rs126, [%rd82+2];
	xor.b16  	%rs127, %rs126, %rs125;
	st.global.u8 	[%rd82+2], %rs127;
$L__BB0_16:
	cvt.u64.u32 	%rd359, %r161;
	add.s64 	%rd360, %rd1, %rd359;
	ld.global.u8 	%rs128, [%rd360];
	xor.b16  	%rs129, %rs128, 6;
	st.global.u8 	[%rd360], %rs129;
	ld.global.u8 	%rs130, [%rd1+135];
	xor.b16  	%rs131, %rs130, 128;
	st.global.u8 	[%rd1+135], %rs131;
	ld.global.u64 	%rd616, [%rd1];
	ld.global.u64 	%rd615, [%rd1+40];
	ld.global.u64 	%rd614, [%rd1+80];
	ld.global.u64 	%rd613, [%rd1+120];
	ld.global.u64 	%rd611, [%rd1+8];
	ld.global.u64 	%rd610, [%rd1+48];
	ld.global.u64 	%rd609, [%rd1+88];
	ld.global.u64 	%rd608, [%rd1+128];
	ld.global.u64 	%rd606, [%rd1+16];
	ld.global.u64 	%rd605, [%rd1+56];
	ld.global.u64 	%rd604, [%rd1+96];
	ld.global.u64 	%rd601, [%rd1+24];
	ld.global.u64 	%rd600, [%rd1+64];
	ld.global.u64 	%rd599, [%rd1+104];
	ld.global.u64 	%rd596, [%rd1+32];
	ld.global.u64 	%rd595, [%rd1+72];
	ld.global.u64 	%rd594, [%rd1+112];
	bra.uni 	$L__BB0_18;
$L__BB0_17:
	ld.global.u64 	%rd318, [%rd591];
	ld.global.u64 	%rd319, [%rd1];
	xor.b64  	%rd616, %rd319, %rd318;
	st.global.u64 	[%rd1], %rd616;
	ld.global.u64 	%rd320, [%rd591+8];
	ld.global.u64 	%rd321, [%rd1+8];
	xor.b64  	%rd611, %rd321, %rd320;
	st.global.u64 	[%rd1+8], %rd611;
	ld.global.u64 	%rd322, [%rd591+16];
	ld.global.u64 	%rd323, [%rd1+16];
	xor.b64  	%rd606, %rd323, %rd322;
	st.global.u64 	[%rd1+16], %rd606;
	ld.global.u64 	%rd324, [%rd591+24];
	ld.global.u64 	%rd325, [%rd1+24];
	xor.b64  	%rd601, %rd325, %rd324;
	st.global.u64 	[%rd1+24], %rd601;
	ld.global.u64 	%rd326, [%rd591+32];
	ld.global.u64 	%rd327, [%rd1+32];
	xor.b64  	%rd596, %rd327, %rd326;
	st.global.u64 	[%rd1+32], %rd596;
	ld.global.u64 	%rd328, [%rd591+40];
	ld.global.u64 	%rd329, [%rd1+40];
	xor.b64  	%rd615, %rd329, %rd328;
	st.global.u64 	[%rd1+40], %rd615;
	ld.global.u64 	%rd330, [%rd591+48];
	ld.global.u64 	%rd331, [%rd1+48];
	xor.b64  	%rd610, %rd331, %rd330;
	st.global.u64 	[%rd1+48], %rd610;
	ld.global.u64 	%rd332, [%rd591+56];
	ld.global.u64 	%rd333, [%rd1+56];
	xor.b64  	%rd605, %rd333, %rd332;
	st.global.u64 	[%rd1+56], %rd605;
	ld.global.u64 	%rd334, [%rd591+64];
	ld.global.u64 	%rd335, [%rd1+64];
	xor.b64  	%rd600, %rd335, %rd334;
	st.global.u64 	[%rd1+64], %rd600;
	ld.global.u64 	%rd336, [%rd591+72];
	ld.global.u64 	%rd337, [%rd1+72];
	xor.b64  	%rd595, %rd337, %rd336;
	st.global.u64 	[%rd1+72], %rd595;
	ld.global.u64 	%rd338, [%rd591+80];
	ld.global.u64 	%rd339, [%rd1+80];
	xor.b64  	%rd614, %rd339, %rd338;
	st.global.u64 	[%rd1+80], %rd614;
	ld.global.u64 	%rd340, [%rd591+88];
	ld.global.u64 	%rd341, [%rd1+88];
	xor.b64  	%rd609, %rd341, %rd340;
	st.global.u64 	[%rd1+88], %rd609;
	ld.global.u64 	%rd342, [%rd591+96];
	ld.global.u64 	%rd343, [%rd1+96];
	xor.b64  	%rd604, %rd343, %rd342;
	st.global.u64 	[%rd1+96], %rd604;
	ld.global.u64 	%rd344, [%rd591+104];
	ld.global.u64 	%rd345, [%rd1+104];
	xor.b64  	%rd599, %rd345, %rd344;
	st.global.u64 	[%rd1+104], %rd599;
	ld.global.u64 	%rd346, [%rd591+112];
	ld.global.u64 	%rd347, [%rd1+112];
	xor.b64  	%rd594, %rd347, %rd346;
	st.global.u64 	[%rd1+112], %rd594;
	ld.global.u64 	%rd348, [%rd591+120];
	ld.global.u64 	%rd349, [%rd1+120];
	xor.b64  	%rd613, %rd349, %rd348;
	st.global.u64 	[%rd1+120], %rd613;
	ld.global.u64 	%rd350, [%rd591+128];
	ld.global.u64 	%rd351, [%rd1+128];
	xor.b64  	%rd608, %rd351, %rd350;
	add.s64 	%rd591, %rd591, 136;
$L__BB0_18:
	ld.global.u64 	%rd612, [%rd1+160];
	ld.global.u64 	%rd607, [%rd1+168];
	ld.global.u64 	%rd603, [%rd1+136];
	ld.global.u64 	%rd602, [%rd1+176];
	ld.global.u64 	%rd598, [%rd1+144];
	ld.global.u64 	%rd597, [%rd1+184];
	ld.global.u64 	%rd593, [%rd1+152];
	ld.global.u64 	%rd592, [%rd1+192];
	mov.b32 	%r166, 0;
$L__BB0_19:
	xor.b64  	%rd361, %rd615, %rd616;
	xor.b64  	%rd362, %rd361, %rd614;
	xor.b64  	%rd363, %rd362, %rd613;
	xor.b64  	%rd364, %rd363, %rd612;
	xor.b64  	%rd365, %rd610, %rd611;
	xor.b64  	%rd366, %rd365, %rd609;
	xor.b64  	%rd367, %rd366, %rd608;
	xor.b64  	%rd368, %rd367, %rd607;
	xor.b64  	%rd369, %rd605, %rd606;
	xor.b64  	%rd370, %rd369, %rd604;
	xor.b64  	%rd371, %rd370, %rd603;
	xor.b64  	%rd372, %rd371, %rd602;
	xor.b64  	%rd373, %rd600, %rd601;
	xor.b64  	%rd374, %rd373, %rd599;
	xor.b64  	%rd375, %rd374, %rd598;
	xor.b64  	%rd376, %rd375, %rd597;
	xor.b64  	%rd377, %rd595, %rd596;
	xor.b64  	%rd378, %rd377, %rd594;
	xor.b64  	%rd379, %rd378, %rd593;
	xor.b64  	%rd380, %rd379, %rd592;
	mov.b64 	{%r84, %r85}, %rd368;
	shf.l.wrap.b32 	%r86, %r84, %r85, 1;
	shf.l.wrap.b32 	%r87, %r85, %r84, 1;
	mov.b64 	%rd381, {%r87, %r86};
	xor.b64  	%rd382, %rd381, %rd380;
	xor.b64  	%rd383, %rd382, %rd616;
	st.global.u64 	[%rd1], %rd383;
	xor.b64  	%rd384, %rd382, %rd615;
	st.global.u64 	[%rd1+40], %rd384;
	xor.b64  	%rd385, %rd382, %rd614;
	st.global.u64 	[%rd1+80], %rd385;
	xor.b64  	%rd386, %rd382, %rd613;
	st.global.u64 	[%rd1+120], %rd386;
	xor.b64  	%rd387, %rd382, %rd612;
	st.global.u64 	[%rd1+160], %rd387;
	mov.b64 	{%r88, %r89}, %rd372;
	shf.l.wrap.b32 	%r90, %r88, %r89, 1;
	shf.l.wrap.b32 	%r91, %r89, %r88, 1;
	mov.b64 	%rd388, {%r91, %r90};
	xor.b64  	%rd389, %rd388, %rd364;
	xor.b64  	%rd390, %rd389, %rd611;
	st.global.u64 	[%rd1+8], %rd390;
	xor.b64  	%rd391, %rd389, %rd610;
	st.global.u64 	[%rd1+48], %rd391;
	xor.b64  	%rd392, %rd389, %rd609;
	st.global.u64 	[%rd1+88], %rd392;
	xor.b64  	%rd393, %rd389, %rd608;
	st.global.u64 	[%rd1+128], %rd393;
	xor.b64  	%rd394, %rd389, %rd607;
	st.global.u64 	[%rd1+168], %rd394;
	mov.b64 	{%r92, %r93}, %rd376;
	shf.l.wrap.b32 	%r94, %r92, %r93, 1;
	shf.l.wrap.b32 	%r95, %r93, %r92, 1;
	mov.b64 	%rd395, {%r95, %r94};
	xor.b64  	%rd396, %rd395, %rd368;
	xor.b64  	%rd397, %rd396, %rd606;
	st.global.u64 	[%rd1+16], %rd397;
	xor.b64  	%rd398, %rd396, %rd605;
	st.global.u64 	[%rd1+56], %rd398;
	xor.b64  	%rd399, %rd396, %rd604;
	st.global.u64 	[%rd1+96], %rd399;
	xor.b64  	%rd400, %rd396, %rd603;
	st.global.u64 	[%rd1+136], %rd400;
	xor.b64  	%rd401, %rd396, %rd602;
	st.global.u64 	[%rd1+176], %rd401;
	mov.b64 	{%r96, %r97}, %rd380;
	shf.l.wrap.b32 	%r98, %r96, %r97, 1;
	shf.l.wrap.b32 	%r99, %r97, %r96, 1;
	mov.b64 	%rd402, {%r99, %r98};
	xor.b64  	%rd403, %rd402, %rd372;
	xor.b64  	%rd404, %rd403, %rd601;
	st.global.u64 	[%rd1+24], %rd404;
	xor.b64  	%rd405, %rd403, %rd600;
	st.global.u64 	[%rd1+64], %rd405;
	xor.b64  	%rd406, %rd403, %rd599;
	st.global.u64 	[%rd1+104], %rd406;
	xor.b64  	%rd407, %rd403, %rd598;
	st.global.u64 	[%rd1+144], %rd407;
	xor.b64  	%rd408, %rd403, %rd597;
	st.global.u64 	[%rd1+184], %rd408;
	mov.b64 	{%r100, %r101}, %rd364;
	shf.l.wrap.b32 	%r102, %r100, %r101, 1;
	shf.l.wrap.b32 	%r103, %r101, %r100, 1;
	mov.b64 	%rd409, {%r103, %r102};
	xor.b64  	%rd410, %rd409, %rd376;
	xor.b64  	%rd411, %rd410, %rd596;
	st.global.u64 	[%rd1+32], %rd411;
	xor.b64  	%rd412, %rd410, %rd595;
	st.global.u64 	[%rd1+72], %rd412;
	xor.b64  	%rd413, %rd410, %rd594;
	st.global.u64 	[%rd1+112], %rd413;
	xor.b64  	%rd414, %rd410, %rd593;
	st.global.u64 	[%rd1+152], %rd414;
	xor.b64  	%rd415, %rd410, %rd592;
	st.global.u64 	[%rd1+192], %rd415;
	ld.global.u64 	%rd416, [%rd3];
	cvt.u32.u64 	%r104, %rd4;
	shl.b64 	%rd417, %rd416, %r104;
	cvt.u32.u64 	%r105, %rd5;
	shr.u64 	%rd418, %rd416, %r105;
	xor.b64  	%rd419, %rd418, %rd417;
	ld.global.u64 	%rd420, [%rd6];
	cvt.u32.u64 	%r106, %rd7;
	shl.b64 	%rd421, %rd420, %r106;
	cvt.u32.u64 	%r107, %rd8;
	shr.u64 	%rd422, %rd420, %r107;
	xor.b64  	%rd423, %rd422, %rd421;
	ld.global.u64 	%rd424, [%rd9];
	cvt.u32.u64 	%r108, %rd10;
	shl.b64 	%rd425, %rd424, %r108;
	sub.s32 	%r109, 64, %r108;
	shr.u64 	%rd426, %rd424, %r109;
	xor.b64  	%rd427, %rd426, %rd425;
	ld.global.u64 	%rd428, [%rd11];
	cvt.u32.u64 	%r110, %rd12;
	shl.b64 	%rd429, %rd428, %r110;
	cvt.u32.u64 	%r111, %rd13;
	shr.u64 	%rd430, %rd428, %r111;
	xor.b64  	%rd431, %rd430, %rd429;
	ld.global.u64 	%rd432, [%rd14];
	cvt.u32.u64 	%r112, %rd15;
	shl.b64 	%rd433, %rd432, %r112;
	cvt.u32.u64 	%r113, %rd16;
	shr.u64 	%rd434, %rd432, %r113;
	xor.b64  	%rd435, %rd434, %rd433;
	ld.global.u64 	%rd436, [%rd17];
	cvt.u32.u64 	%r114, %rd18;
	shl.b64 	%rd437, %rd436, %r114;
	cvt.u32.u64 	%r115, %rd19;
	shr.u64 	%rd438, %rd436, %r115;
	xor.b64  	%rd439, %rd438, %rd437;
	ld.global.u64 	%rd440, [%rd20];
	cvt.u32.u64 	%r116, %rd21;
	shl.b64 	%rd441, %rd440, %r116;
	cvt.u32.u64 	%r117, %rd22;
	shr.u64 	%rd442, %rd440, %r117;
	xor.b64  	%rd443, %rd442, %rd441;
	ld.global.u64 	%rd444, [%rd23];
	cvt.u32.u64 	%r118, %rd24;
	shl.b64 	%rd445, %rd444, %r118;
	sub.s32 	%r119, 64, %r118;
	shr.u64 	%rd446, %rd444, %r119;
	xor.b64  	%rd447, %rd446, %rd445;
	ld.global.u64 	%rd448, [%rd25];
	cvt.u32.u64 	%r120, %rd26;
	shl.b64 	%rd449, %rd448, %r120;
	cvt.u32.u64 	%r121, %rd27;
	shr.u64 	%rd450, %rd448, %r121;
	xor.b64  	%rd451, %rd450, %rd449;
	ld.global.u64 	%rd452, [%rd28];
	cvt.u32.u64 	%r122, %rd29;
	shl.b64 	%rd453, %rd452, %r122;
	cvt.u32.u64 	%r123, %rd30;
	shr.u64 	%rd454, %rd452, %r123;
	xor.b64  	%rd455, %rd454, %rd453;
	ld.global.u64 	%rd456, [%rd31];
	cvt.u32.u64 	%r124, %rd32;
	shl.b64 	%rd457, %rd456, %r124;
	cvt.u32.u64 	%r125, %rd33;
	shr.u64 	%rd458, %rd456, %r125;
	xor.b64  	%rd459, %rd458, %rd457;
	ld.global.u64 	%rd460, [%rd34];
	cvt.u32.u64 	%r126, %rd35;
	shl.b64 	%rd461, %rd460, %r126;
	cvt.u32.u64 	%r127, %rd36;
	shr.u64 	%rd462, %rd460, %r127;
	xor.b64  	%rd463, %rd462, %rd461;
	ld.global.u64 	%rd464, [%rd37];
	cvt.u32.u64 	%r128, %rd38;
	shl.b64 	%rd465, %rd464, %r128;
	cvt.u32.u64 	%r129, %rd39;
	shr.u64 	%rd466, %rd464, %r129;
	xor.b64  	%rd467, %rd466, %rd465;
	ld.global.u64 	%rd468, [%rd40];
	cvt.u32.u64 	%r130, %rd41;
	shl.b64 	%rd469, %rd468, %r130;
	cvt.u32.u64 	%r131, %rd42;
	shr.u64 	%rd470, %rd468, %r131;
	xor.b64  	%rd471, %rd470, %rd469;
	ld.global.u64 	%rd472, [%rd43];
	cvt.u32.u64 	%r132, %rd44;
	shl.b64 	%rd473, %rd472, %r132;
	cvt.u32.u64 	%r133, %rd45;
	shr.u64 	%rd474, %rd472, %r133;
	xor.b64  	%rd475, %rd474, %rd473;
	ld.global.u64 	%rd476, [%rd46];
	cvt.u32.u64 	%r134, %rd47;
	shl.b64 	%rd477, %rd476, %r134;
	cvt.u32.u64 	%r135, %rd48;
	shr.u64 	%rd478, %rd476, %r135;
	xor.b64  	%rd479, %rd478, %rd477;
	ld.global.u64 	%rd480, [%rd49];
	cvt.u32.u64 	%r136, %rd50;
	shl.b64 	%rd481, %rd480, %r136;
	cvt.u32.u64 	%r137, %rd51;
	shr.u64 	%rd482, %rd480, %r137;
	xor.b64  	%rd483, %rd482, %rd481;
	ld.global.u64 	%rd484, [%rd52];
	cvt.u32.u64 	%r138, %rd53;
	shl.b64 	%rd485, %rd484, %r138;
	sub.s32 	%r139, 64, %r138;
	shr.u64 	%rd486, %rd484, %r139;
	xor.b64  	%rd487, %rd486, %rd485;
	ld.global.u64 	%rd488, [%rd54];
	cvt.u32.u64 	%r140, %rd55;
	shl.b64 	%rd489, %rd488, %r140;
	sub.s32 	%r141, 64, %r140;
	shr.u64 	%rd490, %rd488, %r141;
	xor.b64  	%rd491, %rd490, %rd489;
	ld.global.u64 	%rd492, [%rd56];
	cvt.u32.u64 	%r142, %rd57;
	shl.b64 	%rd493, %rd492, %r142;
	cvt.u32.u64 	%r143, %rd58;
	shr.u64 	%rd494, %rd492, %r143;
	xor.b64  	%rd495, %rd494, %rd493;
	ld.global.u64 	%rd496, [%rd59];
	cvt.u32.u64 	%r144, %rd60;
	shl.b64 	%rd497, %rd496, %r144;
	cvt.u32.u64 	%r145, %rd61;
	shr.u64 	%rd498, %rd496, %r145;
	xor.b64  	%rd499, %rd498, %rd497;
	ld.global.u64 	%rd500, [%rd62];
	cvt.u32.u64 	%r146, %rd63;
	shl.b64 	%rd501, %rd500, %r146;
	cvt.u32.u64 	%r147, %rd64;
	shr.u64 	%rd502, %rd500, %r147;
	xor.b64  	%rd503, %rd502, %rd501;
	ld.global.u64 	%rd504, [%rd65];
	cvt.u32.u64 	%r148, %rd66;
	shl.b64 	%rd505, %rd504, %r148;
	cvt.u32.u64 	%r149, %rd67;
	shr.u64 	%rd506, %rd504, %r149;
	xor.b64  	%rd507, %rd506, %rd505;
	ld.global.u64 	%rd508, [%rd68];
	cvt.u32.u64 	%r150, %rd69;
	shl.b64 	%rd509, %rd508, %r150;
	cvt.u32.u64 	%r151, %rd70;
	shr.u64 	%rd510, %rd508, %r151;
	xor.b64  	%rd511, %rd510, %rd509;
	ld.global.u64 	%rd512, [%rd71];
	cvt.u32.u64 	%r152, %rd72;
	shl.b64 	%rd513, %rd512, %r152;
	cvt.u32.u64 	%r153, %rd73;
	shr.u64 	%rd514, %rd512, %r153;
	xor.b64  	%rd515, %rd514, %rd513;
	not.b64 	%rd516, %rd423;
	and.b64  	%rd517, %rd427, %rd516;
	not.b64 	%rd518, %rd427;
	and.b64  	%rd519, %rd431, %rd518;
	xor.b64  	%rd611, %rd519, %rd423;
	st.global.u64 	[%rd1+8], %rd611;
	not.b64 	%rd520, %rd431;
	and.b64  	%rd521, %rd435, %rd520;
	xor.b64  	%rd606, %rd521, %rd427;
	st.global.u64 	[%rd1+16], %rd606;
	not.b64 	%rd522, %rd435;
	and.b64  	%rd523, %rd419, %rd522;
	xor.b64  	%rd601, %rd523, %rd431;
	st.global.u64 	[%rd1+24], %rd601;
	not.b64 	%rd524, %rd419;
	and.b64  	%rd525, %rd423, %rd524;
	xor.b64  	%rd596, %rd525, %rd435;
	st.global.u64 	[%rd1+32], %rd596;
	not.b64 	%rd526, %rd443;
	and.b64  	%rd527, %rd447, %rd526;
	xor.b64  	%rd615, %rd527, %rd439;
	st.global.u64 	[%rd1+40], %rd615;
	not.b64 	%rd528, %rd447;
	and.b64  	%rd529, %rd451, %rd528;
	xor.b64  	%rd610, %rd529, %rd443;
	st.global.u64 	[%rd1+48], %rd610;
	not.b64 	%rd530, %rd451;
	and.b64  	%rd531, %rd455, %rd530;
	xor.b64  	%rd605, %rd531, %rd447;
	st.global.u64 	[%rd1+56], %rd605;
	not.b64 	%rd532, %rd455;
	and.b64  	%rd533, %rd439, %rd532;
	xor.b64  	%rd600, %rd533, %rd451;
	st.global.u64 	[%rd1+64], %rd600;
	not.b64 	%rd534, %rd439;
	and.b64  	%rd535, %rd443, %rd534;
	xor.b64  	%rd595, %rd535, %rd455;
	st.global.u64 	[%rd1+72], %rd595;
	not.b64 	%rd536, %rd463;
	and.b64  	%rd537, %rd467, %rd536;
	xor.b64  	%rd614, %rd537, %rd459;
	st.global.u64 	[%rd1+80], %rd614;
	not.b64 	%rd538, %rd467;
	and.b64  	%rd539, %rd471, %rd538;
	xor.b64  	%rd609, %rd539, %rd463;
	st.global.u64 	[%rd1+88], %rd609;
	not.b64 	%rd540, %rd471;
	and.b64  	%rd541, %rd475, %rd540;
	xor.b64  	%rd604, %rd541, %rd467;
	st.global.u64 	[%rd1+96], %rd604;
	not.b64 	%rd542, %rd475;
	and.b64  	%rd543, %rd459, %rd542;
	xor.b64  	%rd599, %rd543, %rd471;
	st.global.u64 	[%rd1+104], %rd599;
	not.b64 	%rd544, %rd459;
	and.b64  	%rd545, %rd463, %rd544;
	xor.b64  	%rd594, %rd545, %rd475;
	st.global.u64 	[%rd1+112], %rd594;
	not.b64 	%rd546, %rd483;
	and.b64  	%rd547, %rd487, %rd546;
	xor.b64  	%rd613, %rd547, %rd479;
	st.global.u64 	[%rd1+120], %rd613;
	not.b64 	%rd548, %rd487;
	and.b64  	%rd549, %rd491, %rd548;
	xor.b64  	%rd608, %rd549, %rd483;
	st.global.u64 	[%rd1+128], %rd608;
	not.b64 	%rd550, %rd491;
	and.b64  	%rd551, %rd495, %rd550;
	xor.b64  	%rd603, %rd551, %rd487;
	st.global.u64 	[%rd1+136], %rd603;
	not.b64 	%rd552, %rd495;
	and.b64  	%rd553, %rd479, %rd552;
	xor.b64  	%rd598, %rd553, %rd491;
	st.global.u64 	[%rd1+144], %rd598;
	not.b64 	%rd554, %rd479;
	and.b64  	%rd555, %rd483, %rd554;
	xor.b64  	%rd593, %rd555, %rd495;
	st.global.u64 	[%rd1+152], %rd593;
	not.b64 	%rd556, %rd503;
	and.b64  	%rd557, %rd507, %rd556;
	xor.b64  	%rd612, %rd557, %rd499;
	st.global.u64 	[%rd1+160], %rd612;
	not.b64 	%rd558, %rd507;
	and.b64  	%rd559, %rd511, %rd558;
	xor.b64  	%rd607, %rd559, %rd503;
	st.global.u64 	[%rd1+168], %rd607;
	not.b64 	%rd560, %rd511;
	and.b64  	%rd561, %rd515, %rd560;
	xor.b64  	%rd602, %rd561, %rd507;
	st.global.u64 	[%rd1+176], %rd602;
	not.b64 	%rd562, %rd515;
	and.b64  	%rd563, %rd499, %rd562;
	xor.b64  	%rd597, %rd563, %rd511;
	st.global.u64 	[%rd1+184], %rd597;
	not.b64 	%rd564, %rd499;
	and.b64  	%rd565, %rd503, %rd564;
	xor.b64  	%rd592, %rd565, %rd515;
	st.global.u64 	[%rd1+192], %rd592;
	mul.wide.u32 	%rd566, %r166, 8;
	mov.u64 	%rd567, iota;
	add.s64 	%rd568, %rd567, %rd566;
	ld.const.u64 	%rd569, [%rd568];
	xor.b64  	%rd570, %rd517, %rd569;
	xor.b64  	%rd616, %rd570, %rd419;
	st.global.u64 	[%rd1], %rd616;
	add.s32 	%r166, %r166, 1;
	setp.ne.s32 	%p12, %r166, 24;
	@%p12 bra 	$L__BB0_19;
	add.s32 	%r17, %r161, -136;
	setp.gt.u32 	%p13, %r161, 136;
	setp.lt.u32 	%p14, %r160, 400;
	selp.u32 	%r154, 1, 0, %p13;
	add.s32 	%r160, %r160, %r154;
	and.pred  	%p15, %p13, %p14;
	add.s32 	%r159, %r159, 1;
	add.s16 	%rs132, %rs132, 1;
	mov.u32 	%r161, %r17;
	@%p15 bra 	$L__BB0_2;
$L__BB0_21:
	ret;

}


// ===== COMPILED SASS (sm_100) =====

	.target	sm_100

	.elftype	@"ET_EXEC"


//--------------------- .note.nv.tkinfo           --------------------------
	.section	.note.nv.tkinfo,"",@"SHT_NOTE"
	.sectionflags	@"SHF_NOTE_NV_TKINFO"
	.tkinfo
        /*0018*/ 	.word	0x00000002
        /*0030*/ 	.string	""
        /*0030*/ 	.string	"ptxas"
        /*0030*/ 	.string	"Cuda compilation tools, release 13.0, V13.0.88"
        /*0030*/ 	.string	"Build cuda_13.0.r13.0/compiler.36424714_0"
        /*0030*/ 	.string	"-arch sm_100 -m 64 "



//--------------------- .note.nv.cuinfo           --------------------------
	.section	.note.nv.cuinfo,"",@"SHT_NOTE"
	.sectionflags	@"SHF_NOTE_NV_CUINFO"
        /*0018*/ 	.short	0x0002
        /*001a*/ 	.short	0x0064
        /*001c*/ 	.short	0x0082
	.zero		2


//--------------------- .nv.info                  --------------------------
	.section	.nv.info,"",@"SHT_CUDA_INFO"
	.align	4


	//----- nvinfo : EIATTR_REGCOUNT
	.align		4
        /*0000*/ 	.byte	0x04, 0x2f
        /*0002*/ 	.short	(.L_4 - .L_3)
	.align		4
.L_3:
        /*0004*/ 	.word	index@(_Z6KeccakPciP5INTER)
        /*0008*/ 	.word	0x000000a2


	//----- nvinfo : EIATTR_FRAME_SIZE
	.align		4
.L_4:
        /*000c*/ 	.byte	0x04, 0x11
        /*000e*/ 	.short	(.L_6 - .L_5)
	.align		4
.L_5:
        /*0010*/ 	.word	index@(_Z6KeccakPciP5INTER)
        /*0014*/ 	.word	0x00000000


	//----- nvinfo : EIATTR_MIN_STACK_SIZE
	.align		4
.L_6:
        /*0018*/ 	.byte	0x04, 0x12
        /*001a*/ 	.short	(.L_8 - .L_7)
	.align		4
.L_7:
        /*001c*/ 	.word	index@(_Z6KeccakPciP5INTER)
        /*0020*/ 	.word	0x00000000
.L_8:


//--------------------- .nv.compat                --------------------------
	.section	.nv.compat,"",@"SHT_CUDA_COMPAT_INFO"
	.align	4
        /*0000*/ 	.byte	0x02, 0x09, 0x00, 0x00, 0x02, 0x02, 0x01, 0x00, 0x02, 0x05, 0x05, 0x00, 0x03, 0x07, 0x01, 0x01
        /*0010*/ 	.byte	0x02, 0x03, 0x00, 0x00, 0x02, 0x06, 0x01, 0x00, 0x04, 0x0b, 0x08, 0x00, 0x09, 0x00, 0x00, 0x00
        /*0020*/ 	.byte	0x00, 0x00, 0x00, 0x00


//--------------------- .nv.info._Z6KeccakPciP5INTER --------------------------
	.section	.nv.info._Z6KeccakPciP5INTER,"",@"SHT_CUDA_INFO"
	.sectionflags	@""
	.align	4


	//----- nvinfo : EIATTR_CUDA_API_VERSION
	.align		4
        /*0000*/ 	.byte	0x04, 0x37
        /*0002*/ 	.short	(.L_10 - .L_9)
.L_9:
        /*0004*/ 	.word	0x00000082


	//----- nvinfo : EIATTR_KPARAM_INFO
	.align		4
.L_10:
        /*0008*/ 	.byte	0x04, 0x17
        /*000a*/ 	.short	(.L_12 - .L_11)
.L_11:
        /*000c*/ 	.word	0x00000000
        /*0010*/ 	.short	0x0002
        /*0012*/ 	.short	0x0010
        /*0014*/ 	.byte	0x00, 0xf5, 0x21, 0x00


	//----- nvinfo : EIATTR_KPARAM_INFO
	.align		4
.L_12:
        /*0018*/ 	.byte	0x04, 0x17
        /*001a*/ 	.short	(.L_14 - .L_13)
.L_13:
        /*001c*/ 	.word	0x00000000
        /*0020*/ 	.short	0x0001
        /*0022*/ 	.short	0x0008
        /*0024*/ 	.byte	0x00, 0xf0, 0x11, 0x00


	//----- nvinfo : EIATTR_KPARAM_INFO
	.align		4
.L_14:
        /*0028*/ 	.byte	0x04, 0x17
        /*002a*/ 	.short	(.L_16 - .L_15)
.L_15:
        /*002c*/ 	.word	0x00000000
        /*0030*/ 	.short	0x0000
        /*0032*/ 	.short	0x0000
        /*0034*/ 	.byte	0x00, 0xf5, 0x21, 0x00


	//----- nvinfo : EIATTR_SPARSE_MMA_MASK
	.align		4
.L_16:
        /*0038*/ 	.byte	0x03, 0x50
        /*003a*/ 	.short	0x0000


	//----- nvinfo : EIATTR_MAXREG_COUNT
	.align		4
        /*003c*/ 	.byte	0x03, 0x1b
        /*003e*/ 	.short	0x00ff


	//----- nvinfo : EIATTR_MERCURY_ISA_VERSION
	.align		4
        /*0040*/ 	.byte	0x03, 0x5f
        /*0042*/ 	.short	0x0101


	//----- nvinfo : EIATTR_VRC_CTA_INIT_COUNT
	.align		4
        /*0044*/ 	.byte	0x02, 0x4a
	.zero		1
	.zero		1


	//----- nvinfo : EIATTR_EXIT_INSTR_OFFSETS
	.align		4
        /*0048*/ 	.byte	0x04, 0x1c
        /*004a*/ 	.short	(.L_18 - .L_17)


	//   ....[0]....
.L_17:
        /*004c*/ 	.word	0x00000030


	//   ....[1]....
        /*0050*/ 	.word	0x00003660


	//----- nvinfo : EIATTR_CBANK_PARAM_SIZE
	.align		4
.L_18:
        /*0054*/ 	.byte	0x03, 0x19
        /*0056*/ 	.short	0x0018


	//----- nvinfo : EIATTR_PARAM_CBANK
	.align		4
        /*0058*/ 	.byte	0x04, 0x0a
        /*005a*/ 	.short	(.L_20 - .L_19)
	.align		4
.L_19:
        /*005c*/ 	.word	index@(.nv.constant0._Z6KeccakPciP5INTER)
        /*0060*/ 	.short	0x0380
        /*0062*/ 	.short	0x0018


	//----- nvinfo : EIATTR_SW_WAR
	.align		4
.L_20:
        /*0064*/ 	.byte	0x04, 0x36
        /*0066*/ 	.short	(.L_22 - .L_21)
.L_21:
        /*0068*/ 	.word	0x00000008
.L_22:


//--------------------- .nv.callgraph             --------------------------
	.section	.nv.callgraph,"",@"SHT_CUDA_CALLGRAPH"
	.align	4
	.sectionentsize	8
	.align		4
        /*0000*/ 	.word	0x00000000
	.align		4
        /*0004*/ 	.word	0xffffffff
	.align		4
        /*0008*/ 	.word	0x00000000
	.align		4
        /*000c*/ 	.word	0xfffffffe
	.align		4
        /*0010*/ 	.word	0x00000000
	.align		4
        /*0014*/ 	.word	0xfffffffd
	.align		4
        /*0018*/ 	.word	0x00000000
	.align		4
        /*001c*/ 	.word	0xfffffffc


//--------------------- .nv.constant3             --------------------------
	.section	.nv.constant3,"a",@progbits
	.align	8
.nv.constant3:
	.type		rho,@object
	.size		rho,(pi - rho)
rho:
        /*0000*/ 	.byte	0x00, 0x01, 0x3e, 0x1c, 0x1b, 0x24, 0x2c, 0x06, 0x37, 0x14, 0x03, 0x0a, 0x2b, 0x19, 0x27, 0x29
        /*0010*/ 	.byte	0x2d, 0x0f, 0x15, 0x08, 0x12, 0x02, 0x3d, 0x38, 0x0e
	.type		pi,@object
	.size		pi,(.L_1 - pi)
pi:
        /*0019*/ 	.byte	0x00, 0x06, 0x0c, 0x12, 0x18, 0x03, 0x09, 0x0a, 0x10, 0x16, 0x01, 0x07, 0x0d, 0x13, 0x14, 0x04
        /*0029*/ 	.byte	0x05, 0x0b, 0x11, 0x17, 0x02, 0x08, 0x0e, 0x0f, 0x15
.L_1:
	.zero		6
	.type		iota,@object
	.size		iota,(.L_2 - iota)
iota:
        /*0038*/ 	.byte	0x01, 0x00, 0x00, 0x00, 0x00, 0x00, 0x00, 0x00, 0x82, 0x80, 0x00, 0x00, 0x00, 0x00, 0x00, 0x00
        /* <DEDUP_REMOVED lines=11> */
.L_2:


//--------------------- .text._Z6KeccakPciP5INTER --------------------------
	.section	.text._Z6KeccakPciP5INTER,"ax",@progbits
	.align	128
        .global         _Z6KeccakPciP5INTER
        .type           _Z6KeccakPciP5INTER,@function
        .size           _Z6KeccakPciP5INTER,(.L_x_10 - _Z6KeccakPciP5INTER)
        .other          _Z6KeccakPciP5INTER,@"STO_CUDA_ENTRY STV_DEFAULT"
_Z6KeccakPciP5INTER:
.text._Z6KeccakPciP5INTER:
[----:B------:R-:W-:Y:S08]  /*0000*/  LDC R1, c[0x0][0x37c] ;  /* 0x0000df00ff017b82 */ /* 0x000ff00000000800 */
[----:B------:R-:W0:Y:S02]  /*0010*/  LDC R0, c[0x0][0x388] ;  /* 0x0000e200ff007b82 */ /* 0x000e240000000800 */
[----:B0-----:R-:W-:-:S13]  /*0020*/  ISETP.GE.AND P0, PT, R0, 0x1, PT ;  /* 0x000000010000780c */ /* 0x001fda0003f06270 */
[----:B------:R-:W-:Y:S05]  /*0030*/  @!P0 EXIT ;  /* 0x000000000000894d */ /* 0x000fea0003800000 */
[----:B------:R-:W0:Y:S01]  /*0040*/  LDC.U8 R33, c[0x3][0x19] ;  /* 0x00c00640ff217b82 */ /* 0x000e220000000000 */
[----:B------:R-:W1:Y:S01]  /*0050*/  LDCU.64 UR6, c[0x0][0x380] ;  /* 0x00007000ff0677ac */ /* 0x000e620008000a00 */
[----:B------:R-:W-:Y:S01]  /*0060*/  PRMT R2, RZ, 0x7610, R2 ;  /* 0x00007610ff027816 */ /* 0x000fe20000000002 */
[----:B------:R-:W2:Y:S05]  /*0070*/  LDCU UR4, c[0x0][0x388] ;  /* 0x00007100ff0477ac */ /* 0x000eaa0008000800 */
[----:B------:R-:W3:Y:S01]  /*0080*/  LDC.U8 R35, c[0x3][0x1a] ;  /* 0x00c00680ff237b82 */ /* 0x000ee20000000000 */
[----:B------:R-:W4:Y:S07]  /*0090*/  LDCU.64 UR10, c[0x0][0x358] ;  /* 0x00006b00ff0a77ac */ /* 0x000f2e0008000a00 */
[----:B------:R-:W5:Y:S01]  /*00a0*/  LDC.U8 R37, c[0x3][0x1b] ;  /* 0x00c006c0ff257b82 */ /* 0x000f620000000000 */
[----:B-1----:R-:W-:-:S02]  /*00b0*/  IMAD.U32 R82, RZ, RZ, UR6 ;  /* 0x00000006ff527e24 */ /* 0x002fc4000f8e00ff */
[----:B------:R-:W-:Y:S02]  /*00c0*/  IMAD.U32 R83, RZ, RZ, UR7 ;  /* 0x00000007ff537e24 */ /* 0x000fe4000f8e00ff */
[----:B--2---:R-:W-:-:S03]  /*00d0*/  IMAD.U32 R0, RZ, RZ, UR4 ;  /* 0x00000004ff007e24 */ /* 0x004fc6000f8e00ff */
[----:B------:R-:W1:Y:S01]  /*00e0*/  LDC.U8 R39, c[0x3][0x1c] ;  /* 0x00c00700ff277b82 */ /* 0x000e620000000000 */
[----:B0-----:R-:W-:Y:S01]  /*00f0*/  LOP3.LUT R28, R33, 0xff, RZ, 0xc0, !PT ;  /* 0x000000ff211c7812 */ /* 0x001fe200078ec0ff */
[----:B------:R-:W-:-:S06]  /*0100*/  UMOV UR4, URZ ;  /* 0x000000ff00047c82 */ /* 0x000fcc0008000000 */
[----:B------:R-:W0:Y:S01]  /*0110*/  LDC.U8 R41, c[0x3][0x1d] ;  /* 0x00c00740ff297b82 */ /* 0x000e220000000000 */
[----:B---3--:R-:W-:-:S07]  /*0120*/  LOP3.LUT R27, R35, 0xff, RZ, 0xc0, !PT ;  /* 0x000000ff231b7812 */ /* 0x008fce00078ec0ff */
[----:B------:R-:W2:Y:S01]  /*0130*/  LDC.U8 R43, c[0x3][0x1e] ;  /* 0x00c00780ff2b7b82 */ /* 0x000ea20000000000 */
[----:B-----5:R-:W-:-:S07]  /*0140*/  LOP3.LUT R26, R37, 0xff, RZ, 0xc0, !PT ;  /* 0x000000ff251a7812 */ /* 0x020fce00078ec0ff */
[----:B------:R-:W3:Y:S01]  /*0150*/  LDC.U8 R45, c[0x3][0x1f] ;  /* 0x00c007c0ff2d7b82 */ /* 0x000ee20000000000 */
[----:B-1----:R-:W-:-:S07]  /*0160*/  LOP3.LUT R25, R39, 0xff, RZ, 0xc0, !PT ;  /* 0x000000ff27197812 */ /* 0x002fce00078ec0ff */
[----:B------:R-:W1:Y:S01]  /*0170*/  LDC.U8 R47, c[0x3][0x20] ;  /* 0x00c00800ff2f7b82 */ /* 0x000e620000000000 */
[----:B0-----:R-:W-:-:S07]  /*0180*/  LOP3.LUT R24, R41, 0xff, RZ, 0xc0, !PT ;  /* 0x000000ff29187812 */ /* 0x001fce00078ec0ff */
[----:B------:R-:W0:Y:S01]  /*0190*/  LDC.U8 R49, c[0x3][0x21] ;  /* 0x00c00840ff317b82 */ /* 0x000e220000000000 */
[----:B--2---:R-:W-:-:S07]  /*01a0*/  LOP3.LUT R23, R43, 0xff, RZ, 0xc0, !PT ;  /* 0x000000ff2b177812 */ /* 0x004fce00078ec0ff */
[----:B------:R-:W2:Y:S01]  /*01b0*/  LDC.U8 R51, c[0x3][0x22] ;  /* 0x00c00880ff337b82 */ /* 0x000ea20000000000 */
[----:B---3--:R-:W-:-:S07]  /*01c0*/  LOP3.LUT R22, R45, 0xff, RZ, 0xc0, !PT ;  /* 0x000000ff2d167812 */ /* 0x008fce00078ec0ff */
        /* <DEDUP_REMOVED lines=30> */
[----:B------:R-:W2:Y:S01]  /*03b0*/  LDC.64 R80, c[0x0][0x390] ;  /* 0x0000e400ff507b82 */ /* 0x000ea20000000a00 */
[----:B---3--:R-:W-:Y:S02]  /*03c0*/  LOP3.LUT R6, R77, 0xff, RZ, 0xc0, !PT ;  /* 0x000000ff4d067812 */ /* 0x008fe400078ec0ff */
[----:B-1----:R-:W-:-:S05]  /*03d0*/  LOP3.LUT R5, R79, 0xff, RZ, 0xc0, !PT ;  /* 0x000000ff4f057812 */ /* 0x002fca00078ec0ff */
[----:B------:R-:W1:Y:S01]  /*03e0*/  LDC.U8 R28, c[0x3][R28] ;  /* 0x00c000001c1c7b82 */ /* 0x000e620000000000 */
[----:B0-----:R-:W-:-:S07]  /*03f0*/  LOP3.LUT R4, R3, 0xff, RZ, 0xc0, !PT ;  /* 0x000000ff03047812 */ /* 0x001fce00078ec0ff */
[----:B------:R-:W0:Y:S01]  /*0400*/  LDC.U8 R27, c[0x3][R27] ;  /* 0x00c000001b1b7b82 */ /* 0x000e220000000000 */
[----:B--2---:R-:W-:-:S07]  /*0410*/  IMAD.WIDE.U32 R32, R33, 0x8, R80 ;  /* 0x0000000821207825 */ /* 0x004fce00078e0050 */
[----:B------:R-:W2:Y:S01]  /*0420*/  LDC.U8 R26, c[0x3][R26] ;  /* 0x00c000001a1a7b82 */ /* 0x000ea20000000000 */
[----:B------:R-:W-:-:S04]  /*0430*/  IMAD.WIDE.U32 R34, R35, 0x8, R80 ;  /* 0x0000000823227825 */ /* 0x000fc800078e0050 */
[----:B------:R-:W-:-:S03]  /*0440*/  IMAD.WIDE.U32 R36, R37, 0x8, R80 ;  /* 0x0000000825247825 */ /* 0x000fc600078e0050 */
[----:B------:R-:W3:Y:S01]  /*0450*/  LDC.U8 R25, c[0x3][R25] ;  /* 0x00c0000019197b82 */ /* 0x000ee20000000000 */
[----:B------:R-:W-:-:S04]  /*0460*/  IMAD.WIDE.U32 R38, R39, 0x8, R80 ;  /* 0x0000000827267825 */ /* 0x000fc800078e0050 */
[----:B------:R-:W-:-:S03]  /*0470*/  IMAD.WIDE.U32 R40, R41, 0x8, R80 ;  /* 0x0000000829287825 */ /* 0x000fc600078e0050 */
[----:B------:R-:W0:Y:S01]  /*0480*/  LDC.U8 R24, c[0x3][R24] ;  /* 0x00c0000018187b82 */ /* 0x000e220000000000 */
        /* <DEDUP_REMOVED lines=30> */
[----:B------:R-:W-:-:S07]  /*0670*/  IMAD.MOV.U32 R3, RZ, RZ, 0x1 ;  /* 0x00000001ff037424 */ /* 0x000fce00078e00ff */
[----:B------:R-:W0:Y:S08]  /*0680*/  LDC.U8 R13, c[0x3][R13] ;  /* 0x00c000000d0d7b82 */ /* 0x000e300000000000 */
        /* <DEDUP_REMOVED lines=8> */
[----:B------:R-:W0:Y:S01]  /*0710*/  LDC.U8 R4, c[0x3][R4] ;  /* 0x00c0000004047b82 */ /* 0x000e220000000000 */
[----:B-1234-:R-:W-:Y:S01]  /*0720*/  NOP ;  /* 0x0000000000007918 */ /* 0x01efe20000000000 */
.L_x_8:
[----:B-12---:R-:W1:Y:S01]  /*0730*/  LDC.64 R84, c[0x0][0x390] ;  /* 0x0000e400ff547b82 */ /* 0x006e620000000a00 */
[----:B------:R-:W-:-:S13]  /*0740*/  ISETP.GT.U32.AND P0, PT, R0, 0x87, PT ;  /* 0x000000870000780c */ /* 0x000fda0003f04070 */
[----:B------:R-:W-:Y:S05]  /*0750*/  @P0 BRA `(.L_x_0) ;  /* 0x0000000c006c0947 */ /* 0x000fea0003800000 */
[----:B------:R-:W2:Y:S01]  /*0760*/  LDCU UR8, c[0x0][0x388] ;  /* 0x00007100ff0877ac */ /* 0x000ea20008000800 */
[----:B------:R-:W-:Y:S01]  /*0770*/  LOP3.LUT P0, RZ, R0, 0xf, RZ, 0xc0, !PT ;  /* 0x0000000f00ff7812 */ /* 0x000fe2000780c0ff */
[----:B------:R-:W-:Y:S01]  /*0780*/  IMAD.MOV.U32 R29, RZ, RZ, RZ ;  /* 0x000000ffff1d7224 */ /* 0x000fe200078e00ff */
[----:B------:R-:W3:Y:S01]  /*0790*/  LDCU.64 UR12, c[0x0][0x390] ;  /* 0x00007200ff0c77ac */ /* 0x000ee20008000a00 */
[----:B--2---:R-:W-:-:S04]  /*07a0*/  UIMAD UR5, UR4, -0x88, UR8 ;  /* 0xffffff78040578a4 */ /* 0x004fc8000f8e0208 */
[----:B------:R-:W-:-:S04]  /*07b0*/  UIADD3 UR5, UPT, UPT, UR5, -0x1, URZ ;  /* 0xffffffff05057890 */ /* 0x000fc8000fffe0ff */
[----:B------:R-:W-:-:S09]  /*07c0*/  UISETP.GE.U32.AND UP0, UPT, UR5, 0xf, UPT ;  /* 0x0000000f0500788c */ /* 0x000fd2000bf06070 */
[----:B---3--:R-:W-:Y:S05]  /*07d0*/  BRA.U !UP0, `(.L_x_1) ;  /* 0x00000005086c7547 */ /* 0x008fea000b800000 */
[----:B------:R-:W-:Y:S01]  /*07e0*/  LOP3.LUT R29, R0, 0xffff, RZ, 0xc0, !PT ;  /* 0x0000ffff001d7812 */ /* 0x000fe200078ec0ff */
[----:B------:R-:W-:Y:S01]  /*07f0*/  UMOV UR6, 0x7 ;  /* 0x0000000700067882 */ /* 0x000fe20000000000 */
[----:B------:R-:W-:Y:S01]  /*0800*/  UMOV UR7, 0x0 ;  /* 0x0000000000077882 */ /* 0x000fe20000000000 */
[----:B------:R-:W-:Y:S01]  /*0810*/  IADD3 R89, P1, PT, R82, 0x7, RZ ;  /* 0x0000000752597810 */ /* 0x000fe20007f3e0ff */
[----:B------:R-:W-:Y:S01]  /*0820*/  UIMAD.WIDE.U32 UR6, UR12, 0x1, UR6 ;  /* 0x000000010c0678a5 */ /* 0x000fe2000f8e0006 */
[----:B------:R-:W-:-:S03]  /*0830*/  SHF.R.U32.HI R29, RZ, 0x4, R29 ;  /* 0x00000004ff1d7819 */ /* 0x000fc6000001161d */
[----:B------:R-:W-:Y:S02]  /*0840*/  IMAD.X R90, RZ, RZ, R83, P1 ;  /* 0x000000ffff5a7224 */ /* 0x000fe400008e0653 */
[----:B------:R-:W-:Y:S01]  /*0850*/  IMAD.U32 R30, RZ, RZ, UR6 ;  /* 0x00000006ff1e7e24 */ /* 0x000fe2000f8e00ff */
[----:B------:R-:W-:Y:S01]  /*0860*/  UIADD3 UR6, UPT, UPT, UR7, UR13, URZ ;  /* 0x0000000d07067290 */ /* 0x000fe2000fffe0ff */
[----:B------:R-:W-:Y:S02]  /*0870*/  IMAD.SHL.U32 R29, R29, 0x10, RZ ;  /* 0x000000101d1d7824 */ /* 0x000fe400078e00ff */
[----:B------:R-:W-:Y:S02]  /*0880*/  IMAD.MOV.U32 R91, RZ, RZ, R30 ;  /* 0x000000ffff5b7224 */ /* 0x000fe400078e001e */
[----:B------:R-:W-:Y:S01]  /*0890*/  IMAD.U32 R31, RZ, RZ, UR7 ;  /* 0x00000007ff1f7e24 */ /* 0x000fe2000f8e00ff */
[----:B------:R-:W-:Y:S01]  /*08a0*/  LOP3.LUT R30, R29, 0xf0, RZ, 0xe2, !PT ;  /* 0x000000f01d1e7812 */ /* 0x000fe200078ee2ff */
[----:B------:R-:W-:Y:S01]  /*08b0*/  IMAD.U32 R92, RZ, RZ, UR6 ;  /* 0x00000006ff5c7e24 */ /* 0x000fe2000f8e00ff */
[----:B------:R-:W-:-:S03]  /*08c0*/  LOP3.LUT R29, R0, 0xf0, RZ, 0xc0, !PT ;  /* 0x000000f0001d7812 */ /* 0x000fc600078ec0ff */
[----:B------:R-:W-:-:S07]  /*08d0*/  IMAD.MOV R88, RZ, RZ, -R30 ;  /* 0x000000ffff587224 */ /* 0x000fce00078e0a1e */
.L_x_2:
[----:B---3--:R-:W-:Y:S02]  /*08e0*/  IMAD.MOV.U32 R30, RZ, RZ, R91 ;  /* 0x000000ffff1e7224 */ /* 0x008fe400078e005b */
[----:B------:R-:W-:Y:S02]  /*08f0*/  IMAD.MOV.U32 R31, RZ, RZ, R92 ;  /* 0x000000ffff1f7224 */ /* 0x000fe400078e005c */
[----:B------:R-:W-:Y:S02]  /*0900*/  IMAD.MOV.U32 R86, RZ, RZ, R89 ;  /* 0x000000ffff567224 */ /* 0x000fe400078e0059 */
[----:B------:R-:W-:Y:S01]  /*0910*/  IMAD.MOV.U32 R87, RZ, RZ, R90 ;  /* 0x000000ffff577224 */ /* 0x000fe200078e005a */
[----:B------:R-:W2:Y:S04]  /*0920*/  LDG.E.U8 R91, desc[UR10][R30.64+-0x6] ;  /* 0xfffffa0a1e5b7981 */ /* 0x000ea8000c1e1100 */
[----:B------:R-:W3:Y:S04]  /*0930*/  LDG.E.U8 R89, desc[UR10][R86.64+-0x7] ;  /* 0xfffff90a56597981 */ /* 0x000ee8000c1e1100 */
[----:B------:R-:W3:Y:S04]  /*0940*/  LDG.E.U8 R90, desc[UR10][R30.64+-0x7] ;  /* 0xfffff90a1e5a7981 */ /* 0x000ee8000c1e1100 */
[----:B------:R-:W4:Y:S04]  /*0950*/  LDG.E.U8 R93, desc[UR10][R30.64+-0x5] ;  /* 0xfffffb0a1e5d7981 */ /* 0x000f28000c1e1100 */
[----:B------:R-:W5:Y:S01]  /*0960*/  LDG.E.U8 R95, desc[UR10][R30.64+-0x4] ;  /* 0xfffffc0a1e5f7981 */ /* 0x000f62000c1e1100 */
[----:B---3--:R-:W-:-:S05]  /*0970*/  LOP3.LUT R89, R90, R89, RZ, 0x3c, !PT ;  /* 0x000000595a597212 */ /* 0x008fca00078e3cff */
[----:B------:R-:W-:Y:S04]  /*0980*/  STG.E.U8 desc[UR10][R30.64+-0x7], R89 ;  /* 0xfffff9591e007986 */ /* 0x000fe8000c10110a */
[----:B------:R-:W2:Y:S02]  /*0990*/  LDG.E.U8 R90, desc[UR10][R86.64+-0x6] ;  /* 0xfffffa0a565a7981 */ /* 0x000ea4000c1e1100 */
[----:B--2---:R-:W-:-:S05]  /*09a0*/  LOP3.LUT R91, R91, R90, RZ, 0x3c, !PT ;  /* 0x0000005a5b5b7212 */ /* 0x004fca00078e3cff */
[----:B------:R2:W-:Y:S04]  /*09b0*/  STG.E.U8 desc[UR10][R30.64+-0x6], R91 ;  /* 0xfffffa5b1e007986 */ /* 0x0005e8000c10110a */
[----:B------:R-:W4:Y:S04]  /*09c0*/  LDG.E.U8 R90, desc[UR10][R86.64+-0x5] ;  /* 0xfffffb0a565a7981 */ /* 0x000f28000c1e1100 */
[----:B--2---:R-:W2:Y:S01]  /*09d0*/  LDG.E.U8 R91, desc[UR10][R30.64+-0x2] ;  /* 0xfffffe0a1e5b7981 */ /* 0x004ea2000c1e1100 */
[----:B----4-:R-:W-:-:S05]  /*09e0*/  LOP3.LUT R93, R93, R90, RZ, 0x3c, !PT ;  /* 0x0000005a5d5d7212 */ /* 0x010fca00078e3cff */
[----:B------:R3:W-:Y:S04]  /*09f0*/  STG.E.U8 desc[UR10][R30.64+-0x5], R93 ;  /* 0xfffffb5d1e007986 */ /* 0x0007e8000c10110a */
[----:B------:R-:W5:Y:S02]  /*0a00*/  LDG.E.U8 R90, desc[UR10][R86.64+-0x4] ;  /* 0xfffffc0a565a7981 */ /* 0x000f64000c1e1100 */
[----:B-----5:R-:W-:Y:S02]  /*0a10*/  LOP3.LUT R95, R95, R90, RZ, 0x3c, !PT ;  /* 0x0000005a5f5f7212 */ /* 0x020fe400078e3cff */
[----:B------:R-:W4:Y:S04]  /*0a20*/  LDG.E.U8 R90, desc[UR10][R30.64+-0x3] ;  /* 0xfffffd0a1e5a7981 */ /* 0x000f28000c1e1100 */
[----:B------:R5:W-:Y:S04]  /*0a30*/  STG.E.U8 desc[UR10][R30.64+-0x4], R95 ;  /* 0xfffffc5f1e007986 */ /* 0x000be8000c10110a */
[----:B------:R-:W4:Y:S02]  /*0a40*/  LDG.E.U8 R89, desc[UR10][R86.64+-0x3] ;  /* 0xfffffd0a56597981 */ /* 0x000f24000c1e1100 */
[----:B----4-:R-:W-:-:S05]  /*0a50*/  LOP3.LUT R89, R90, R89, RZ, 0x3c, !PT ;  /* 0x000000595a597212 */ /* 0x010fca00078e3cff */
[----:B------:R-:W-:Y:S04]  /*0a60*/  STG.E.U8 desc[UR10][R30.64+-0x3], R89 ;  /* 0xfffffd591e007986 */ /* 0x000fe8000c10110a */
[----:B------:R-:W2:Y:S02]  /*0a70*/  LDG.E.U8 R90, desc[UR10][R86.64+-0x2] ;  /* 0xfffffe0a565a7981 */ /* 0x000ea4000c1e1100 */
[----:B--2---:R-:W-:-:S05]  /*0a80*/  LOP3.LUT R91, R91, R90, RZ, 0x3c, !PT ;  /* 0x0000005a5b5b7212 */ /* 0x004fca00078e3cff */
[----:B------:R2:W-:Y:S04]  /*0a90*/  STG.E.U8 desc[UR10][R30.64+-0x2], R91 ;  /* 0xfffffe5b1e007986 */ /* 0x0005e8000c10110a */
[----:B------:R-:W4:Y:S04]  /*0aa0*/  LDG.E.U8 R90, desc[UR10][R86.64+-0x1] ;  /* 0xffffff0a565a7981 */ /* 0x000f28000c1e1100 */
[----:B---3--:R-:W4:Y:S02]  /*0ab0*/  LDG.E.U8 R93, desc[UR10][R30.64+-0x1] ;  /* 0xffffff0a1e5d7981 */ /* 0x008f24000c1e1100 */
[----:B----4-:R-:W-:-:S05]  /*0ac0*/  LOP3.LUT R93, R93, R90, RZ, 0x3c, !PT ;  /* 0x0000005a5d5d7212 */ /* 0x010fca00078e3cff */
[----:B------:R3:W-:Y:S04]  /*0ad0*/  STG.E.U8 desc[UR10][R30.64+-0x1], R93 ;  /* 0xffffff5d1e007986 */ /* 0x0007e8000c10110a */
[----:B------:R-:W4:Y:S04]  /*0ae0*/  LDG.E.U8 R90, desc[UR10][R86.64] ;  /* 0x0000000a565a7981 */ /* 0x000f28000c1e1100 */
[----:B-----5:R-:W4:Y:S04]  /*0af0*/  LDG.E.U8 R95, desc[UR10][R30.64] ;  /* 0x0000000a1e5f7981 */ /* 0x020f28000c1e1100 */
[----:B--2---:R-:W2:Y:S04]  /*0b00*/  LDG.E.U8 R91, desc[UR10][R30.64+0x2] ;  /* 0x0000020a1e5b7981 */ /* 0x004ea8000c1e1100 */
[----:B---3--:R-:W3:Y:S01]  /*0b10*/  LDG.E.U8 R93, desc[UR10][R30.64+0x3] ;  /* 0x0000030a1e5d7981 */ /* 0x008ee2000c1e1100 */
[----:B----4-:R-:W-:-:S03]  /*0b20*/  LOP3.LUT R95, R95, R90, RZ, 0x3c, !PT ;  /* 0x0000005a5f5f7212 */ /* 0x010fc600078e3cff */
[----:B------:R-:W4:Y:S04]  /*0b30*/  LDG.E.U8 R90, desc[UR10][R30.64+0x1] ;  /* 0x0000010a1e5a7981 */ /* 0x000f28000c1e1100 */
[----:B------:R5:W-:Y:S04]  /*0b40*/  STG.E.U8 desc[UR10][R30.64], R95 ;  /* 0x0000005f1e007986 */ /* 0x000be8000c10110a */
[----:B------:R-:W4:Y:S04]  /*0b50*/  LDG.E.U8 R89, desc[UR10][R86.64+0x1] ;  /* 0x0000010a56597981 */ /* 0x000f28000c1e1100 */
[----:B-----5:R-:W5:Y:S01]  /*0b60*/  LDG.E.U8 R95, desc[UR10][R30.64+0x4] ;  /* 0x0000040a1e5f7981 */ /* 0x020f62000c1e1100 */
[----:B----4-:R-:W-:-:S05]  /*0b70*/  LOP3.LUT R89, R90, R89, RZ, 0x3c, !PT ;  /* 0x000000595a597212 */ /* 0x010fca00078e3cff */
[----:B------:R-:W-:Y:S04]  /*0b80*/  STG.E.U8 desc[UR10][R30.64+0x1], R89 ;  /* 0x000001591e007986 */ /* 0x000fe8000c10110a */
[----:B------:R-:W2:Y:S02]  /*0b90*/  LDG.E.U8 R90, desc[UR10][R86.64+0x2] ;  /* 0x0000020a565a7981 */ /* 0x000ea4000c1e1100 */
[----:B--2---:R-:W-:-:S05]  /*0ba0*/  LOP3.LUT R91, R91, R90, RZ, 0x3c, !PT ;  /* 0x0000005a5b5b7212 */ /* 0x004fca00078e3cff */
[----:B------:R2:W-:Y:S04]  /*0bb0*/  STG.E.U8 desc[UR10][R30.64+0x2], R91 ;  /* 0x0000025b1e007986 */ /* 0x0005e8000c10110a */
[----:B------:R-:W3:Y:S04]  /*0bc0*/  LDG.E.U8 R90, desc[UR10][R86.64+0x3] ;  /* 0x0000030a565a7981 */ /* 0x000ee8000c1e1100 */
[----:B--2---:R-:W2:Y:S01]  /*0bd0*/  LDG.E.U8 R91, desc[UR10][R30.64+0x6] ;  /* 0x0000060a1e5b7981 */ /* 0x004ea2000c1e1100 */
[----:B---3--:R-:W-:-:S05]  /*0be0*/  LOP3.LUT R93, R93, R90, RZ, 0x3c, !PT ;  /* 0x0000005a5d5d7212 */ /* 0x008fca00078e3cff */
[----:B------:R3:W-:Y:S04]  /*0bf0*/  STG.E.U8 desc[UR10][R30.64+0x3], R93 ;  /* 0x0000035d1e007986 */ /* 0x0007e8000c10110a */
[----:B------:R-:W5:Y:S04]  /*0c00*/  LDG.E.U8 R90, desc[UR10][R86.64+0x4] ;  /* 0x0000040a565a7981 */ /* 0x000f68000c1e1100 */
[----:B---3--:R-:W3:Y:S01]  /*0c10*/  LDG.E.U8 R93, desc[UR10][R30.64+0x7] ;  /* 0x0000070a1e5d7981 */ /* 0x008ee2000c1e1100 */
[----:B-----5:R-:W-:-:S03]  /*0c20*/  LOP3.LUT R95, R95, R90, RZ, 0x3c, !PT ;  /* 0x0000005a5f5f7212 */ /* 0x020fc600078e3cff */
[----:B------:R-:W4:Y:S04]  /*0c30*/  LDG.E.U8 R90, desc[UR10][R30.64+0x5] ;  /* 0x0000050a1e5a7981 */ /* 0x000f28000c1e1100 */
[----:B------:R5:W-:Y:S04]  /*0c40*/  STG.E.U8 desc[UR10][R30.64+0x4], R95 ;  /* 0x0000045f1e007986 */ /* 0x000be8000c10110a */
[----:B------:R-:W4:Y:S04]  /*0c50*/  LDG.E.U8 R89, desc[UR10][R86.64+0x5] ;  /* 0x0000050a56597981 */ /* 0x000f28000c1e1100 */
[----:B-----5:R-:W5:Y:S01]  /*0c60*/  LDG.E.U8 R95, desc[UR10][R30.64+0x8] ;  /* 0x0000080a1e5f7981 */ /* 0x020f62000c1e1100 */
[----:B----4-:R-:W-:-:S05]  /*0c70*/  LOP3.LUT R89, R90, R89, RZ, 0x3c, !PT ;  /* 0x000000595a597212 */ /* 0x010fca00078e3cff */
[----:B------:R4:W-:Y:S04]  /*0c80*/  STG.E.U8 desc[UR10][R30.64+0x5], R89 ;  /* 0x000005591e007986 */ /* 0x0009e8000c10110a */
[----:B------:R-:W2:Y:S02]  /*0c90*/  LDG.E.U8 R90, desc[UR10][R86.64+0x6] ;  /* 0x0000060a565a7981 */ /* 0x000ea4000c1e1100 */
[----:B--2---:R-:W-:-:S05]  /*0ca0*/  LOP3.LUT R91, R91, R90, RZ, 0x3c, !PT ;  /* 0x0000005a5b5b7212 */ /* 0x004fca00078e3cff */
[----:B------:R2:W-:Y:S04]  /*0cb0*/  STG.E.U8 desc[UR10][R30.64+0x6], R91 ;  /* 0x0000065b1e007986 */ /* 0x0005e8000c10110a */
[----:B------:R-:W3:Y:S01]  /*0cc0*/  LDG.E.U8 R90, desc[UR10][R86.64+0x7] ;  /* 0x0000070a565a7981 */ /* 0x000ee2000c1e1100 */
[----:B------:R-:W-:Y:S01]  /*0cd0*/  VIADD R88, R88, 0x10 ;  /* 0x0000001058587836 */ /* 0x000fe20000000000 */
[----:B---3--:R-:W-:-:S05]  /*0ce0*/  LOP3.LUT R93, R93, R90, RZ, 0x3c, !PT ;  /* 0x0000005a5d5d7212 */ /* 0x008fca00078e3cff */
[----:B------:R3:W-:Y:S04]  /*0cf0*/  STG.E.U8 desc[UR10][R30.64+0x7], R93 ;  /* 0x0000075d1e007986 */ /* 0x0007e8000c10110a */
[----:B------:R-:W5:Y:S01]  /*0d00*/  LDG.E.U8 R90, desc[UR10][R86.64+0x8] ;  /* 0x0000080a565a7981 */ /* 0x000f62000c1e1100 */
[----:B------:R-:W-:Y:S02]  /*0d10*/  ISETP.NE.AND P1, PT, R88, RZ, PT ;  /* 0x000000ff5800720c */ /* 0x000fe40003f25270 */
[----:B----4-:R-:W-:Y:S02]  /*0d20*/  IADD3 R89, P2, PT, R86, 0x10, RZ ;  /* 0x0000001056597810 */ /* 0x010fe40007f5e0ff */
[----:B--2---:R-:W-:-:S05]  /*0d30*/  IADD3 R91, P3, PT, R30, 0x10, RZ ;  /* 0x000000101e5b7810 */ /* 0x004fca0007f7e0ff */
[----:B------:R-:W-:Y:S01]  /*0d40*/  IMAD.X R92, RZ, RZ, R31, P3 ;  /* 0x000000ffff5c7224 */ /* 0x000fe200018e061f */
[----:B-----5:R-:W-:Y:S01]  /*0d50*/  LOP3.LUT R95, R95, R90, RZ, 0x3c, !PT ;  /* 0x0000005a5f5f7212 */ /* 0x020fe200078e3cff */
[----:B------:R-:W-:-:S04]  /*0d60*/  IMAD.X R90, RZ, RZ, R87, P2 ;  /* 0x000000ffff5a7224 */ /* 0x000fc800010e0657 */
[----:B------:R3:W-:Y:S01]  /*0d70*/  STG.E.U8 desc[UR10][R30.64+0x8], R95 ;  /* 0x0000085f1e007986 */ /* 0x0007e2000c10110a */
[----:B------:R-:W-:Y:S05]  /*0d80*/  @P1 BRA `(.L_x_2) ;  /* 0xfffffff800d41947 */ /* 0x000fea000383ffff */
.L_x_1:
[----:B------:R-:W-:Y:S05]  /*0d90*/  @!P0 BRA `(.L_x_3) ;  /* 0x0000000400748947 */ /* 0x000fea0003800000 */
[----:B------:R-:W3:Y:S02]  /*0da0*/  LDCU.U16 UR5, c[0x0][0x388] ;  /* 0x00007100ff0577ac */ /* 0x000ee40008000400 */
[----:B---3--:R-:W-:-:S04]  /*0db0*/  LEA R30, R2, UR5, 0x3 ;  /* 0x00000005021e7c11 */ /* 0x008fc8000f8e18ff */
[----:B------:R-:W-:-:S04]  /*0dc0*/  LOP3.LUT R30, R30, 0xf, RZ, 0xc0, !PT ;  /* 0x0000000f1e1e7812 */ /* 0x000fc800078ec0ff */
[C---:B------:R-:W-:Y:S01]  /*0dd0*/  LOP3.LUT P1, RZ, R30.reuse, 0x7, RZ, 0xc0, !PT ;  /* 0x000000071eff7812 */ /* 0x040fe2000782c0ff */
[----:B------:R-:W-:-:S05]  /*0de0*/  VIADD R31, R30, 0xffffffff ;  /* 0xffffffff1e1f7836 */ /* 0x000fca0000000000 */
[----:B------:R-:W-:-:S13]  /*0df0*/  ISETP.GE.U32.AND P0, PT, R31, 0x7, PT ;  /* 0x000000071f00780c */ /* 0x000fda0003f06070 */
[----:B------:R-:W-:Y:S05]  /*0e00*/  @!P0 BRA `(.L_x_4) ;  /* 0x0000000000948947 */ /* 0x000fea0003800000 */
[----:B------:R-:W-:Y:S02]  /*0e10*/  IADD3 R30, P0, PT, R82, R29, RZ ;  /* 0x0000001d521e7210 */ /* 0x000fe40007f1e0ff */
[----:B------:R-:W-:-:S03]  /*0e20*/  IADD3 R86, P2, PT, R29, UR12, RZ ;  /* 0x0000000c1d567c10 */ /* 0x000fc6000ff5e0ff */
[----:B------:R-:W-:Y:S02]  /*0e30*/  IMAD.X R31, RZ, RZ, R83, P0 ;  /* 0x000000ffff1f7224 */ /* 0x000fe400000e0653 */
[----:B------:R-:W-:-:S03]  /*0e40*/  IMAD.X R87, RZ, RZ, UR13, P2 ;  /* 0x0000000dff577e24 */ /* 0x000fc600090e06ff */
[----:B------:R-:W2:Y:S04]  /*0e50*/  LDG.E.U8 R88, desc[UR10][R30.64] ;  /* 0x0000000a1e587981 */ /* 0x000ea8000c1e1100 */
[----:B------:R-:W2:Y:S04]  /*0e60*/  LDG.E.U8 R89, desc[UR10][R86.64] ;  /* 0x0000000a56597981 */ /* 0x000ea8000c1e1100 */
[----:B------:R-:W3:Y:S04]  /*0e70*/  LDG.E.U8 R91, desc[UR10][R86.64+0x1] ;  /* 0x0000010a565b7981 */ /* 0x000ee8000c1e1100 */
[----:B------:R-:W4:Y:S04]  /*0e80*/  LDG.E.U8 R93, desc[UR10][R86.64+0x2] ;  /* 0x0000020a565d7981 */ /* 0x000f28000c1e1100 */
[----:B------:R-:W5:Y:S01]  /*0e90*/  LDG.E.U8 R95, desc[UR10][R86.64+0x3] ;  /* 0x0000030a565f7981 */ /* 0x000f62000c1e1100 */
[----:B--2---:R-:W-:-:S05]  /*0ea0*/  LOP3.LUT R89, R89, R88, RZ, 0x3c, !PT ;  /* 0x0000005859597212 */ /* 0x004fca00078e3cff */
[----:B------:R2:W-:Y:S04]  /*0eb0*/  STG.E.U8 desc[UR10][R86.64], R89 ;  /* 0x0000005956007986 */ /* 0x0005e8000c10110a */
[----:B------:R-:W3:Y:S04]  /*0ec0*/  LDG.E.U8 R88, desc[UR10][R30.64+0x1] ;  /* 0x0000010a1e587981 */ /* 0x000ee8000c1e1100 */
[----:B--2---:R-:W2:Y:S01]  /*0ed0*/  LDG.E.U8 R89, desc[UR10][R86.64+0x4] ;  /* 0x0000040a56597981 */ /* 0x004ea2000c1e1100 */
[----:B---3--:R-:W-:-:S05]  /*0ee0*/  LOP3.LUT R91, R91, R88, RZ, 0x3c, !PT ;  /* 0x000000585b5b7212 */ /* 0x008fca00078e3cff */
[----:B------:R3:W-:Y:S04]  /*0ef0*/  STG.E.U8 desc[UR10][R86.64+0x1], R91 ;  /* 0x0000015b56007986 */ /* 0x0007e8000c10110a */
[----:B------:R-:W4:Y:S04]  /*0f00*/  LDG.E.U8 R88, desc[UR10][R30.64+0x2] ;  /* 0x0000020a1e587981 */ /* 0x000f28000c1e1100 */
[----:B---3--:R-:W3:Y:S01]  /*0f10*/  LDG.E.U8 R91, desc[UR10][R86.64+0x5] ;  /* 0x0000050a565b7981 */ /* 0x008ee2000c1e1100 */
[----:B----4-:R-:W-:-:S05]  /*0f20*/  LOP3.LUT R93, R93, R88, RZ, 0x3c, !PT ;  /* 0x000000585d5d7212 */ /* 0x010fca00078e3cff */
[----:B------:R4:W-:Y:S04]  /*0f30*/  STG.E.U8 desc[UR10][R86.64+0x2], R93 ;  /* 0x0000025d56007986 */ /* 0x0009e8000c10110a */
[----:B------:R-:W5:Y:S04]  /*0f40*/  LDG.E.U8 R88, desc[UR10][R30.64+0x3] ;  /* 0x0000030a1e587981 */ /* 0x000f68000c1e1100 */
[----:B----4-:R-:W4:Y:S01]  /*0f50*/  LDG.E.U8 R93, desc[UR10][R86.64+0x6] ;  /* 0x0000060a565d7981 */ /* 0x010f22000c1e1100 */
[----:B-----5:R-:W-:-:S05]  /*0f60*/  LOP3.LUT R95, R95, R88, RZ, 0x3c, !PT ;  /* 0x000000585f5f7212 */ /* 0x020fca00078e3cff */
[----:B------:R5:W-:Y:S04]  /*0f70*/  STG.E.U8 desc[UR10][R86.64+0x3], R95 ;  /* 0x0000035f56007986 */ /* 0x000be8000c10110a */
[----:B------:R-:W2:Y:S04]  /*0f80*/  LDG.E.U8 R88, desc[UR10][R30.64+0x4] ;  /* 0x0000040a1e587981 */ /* 0x000ea8000c1e1100 */
[----:B-----5:R-:W5:Y:S01]  /*0f90*/  LDG.E.U8 R95, desc[UR10][R86.64+0x7] ;  /* 0x0000070a565f7981 */ /* 0x020f62000c1e1100 */
[----:B--2---:R-:W-:-:S05]  /*0fa0*/  LOP3.LUT R89, R89, R88, RZ, 0x3c, !PT ;  /* 0x0000005859597212 */ /* 0x004fca00078e3cff */
[----:B------:R2:W-:Y:S04]  /*0fb0*/  STG.E.U8 desc[UR10][R86.64+0x4], R89 ;  /* 0x0000045956007986 */ /* 0x0005e8000c10110a */
[----:B------:R-:W3:Y:S02]  /*0fc0*/  LDG.E.U8 R88, desc[UR10][R30.64+0x5] ;  /* 0x0000050a1e587981 */ /* 0x000ee4000c1e1100 */
[----:B---3--:R-:W-:-:S05]  /*0fd0*/  LOP3.LUT R91, R91, R88, RZ, 0x3c, !PT ;  /* 0x000000585b5b7212 */ /* 0x008fca00078e3cff */
[----:B------:R2:W-:Y:S04]  /*0fe0*/  STG.E.U8 desc[UR10][R86.64+0x5], R91 ;  /* 0x0000055b56007986 */ /* 0x0005e8000c10110a */
[----:B------:R-:W4:Y:S02]  /*0ff0*/  LDG.E.U8 R88, desc[UR10][R30.64+0x6] ;  /* 0x0000060a1e587981 */ /* 0x000f24000c1e1100 */
[----:B----4-:R-:W-:-:S05]  /*1000*/  LOP3.LUT R93, R93, R88, RZ, 0x3c, !PT ;  /* 0x000000585d5d7212 */ /* 0x010fca00078e3cff */
[----:B------:R2:W-:Y:S04]  /*1010*/  STG.E.U8 desc[UR10][R86.64+0x6], R93 ;  /* 0x0000065d56007986 */ /* 0x0005e8000c10110a */
[----:B------:R-:W5:Y:S01]  /*1020*/  LDG.E.U8 R88, desc[UR10][R30.64+0x7] ;  /* 0x0000070a1e587981 */ /* 0x000f62000c1e1100 */
[----:B------:R-:W-:Y:S01]  /*1030*/  VIADD R29, R29, 0x8 ;  /* 0x000000081d1d7836 */ /* 0x000fe20000000000 */
[----:B-----5:R-:W-:-:S05]  /*1040*/  LOP3.LUT R95, R95, R88, RZ, 0x3c, !PT ;  /* 0x000000585f5f7212 */ /* 0x020fca00078e3cff */
[----:B------:R2:W-:Y:S02]  /*1050*/  STG.E.U8 desc[UR10][R86.64+0x7], R95 ;  /* 0x0000075f56007986 */ /* 0x0005e4000c10110a */
.L_x_4:
[----:B------:R-:W-:Y:S05]  /*1060*/  @!P1 BRA `(.L_x_3) ;  /* 0x0000000000c09947 */ /* 0x000fea0003800000 */
[----:B------:R-:W3:Y:S01]  /*1070*/  LDC R30, c[0x0][0x388] ;  /* 0x0000e200ff1e7b82 */ /* 0x000ee20000000800 */
[----:B------:R-:W-:-:S04]  /*1080*/  ULOP3.LUT UR5, UR8, 0x7, URZ, 0xc0, !UPT ;  /* 0x0000000708057892 */ /* 0x000fc8000f8ec0ff */
[----:B------:R-:W-:-:S04]  /*1090*/  UIADD3 UR5, UPT, UPT, UR5, -0x1, URZ ;  /* 0xffffffff05057890 */ /* 0x000fc8000fffe0ff */
[----:B------:R-:W-:Y:S01]  /*10a0*/  UISETP.GE.U32.AND UP0, UPT, UR5, 0x3, UPT ;  /* 0x000000030500788c */ /* 0x000fe2000bf06070 */
[----:B---3--:R-:W-:-:S04]  /*10b0*/  LOP3.LUT R90, R30, 0x3, RZ, 0xc0, !PT ;  /* 0x000000031e5a7812 */ /* 0x008fc800078ec0ff */
[----:B------:R-:W-:-:S04]  /*10c0*/  ISETP.NE.AND P0, PT, R90, RZ, PT ;  /* 0x000000ff5a00720c */ /* 0x000fc80003f05270 */
[----:B------:R-:W-:Y:S09]  /*10d0*/  BRA.U !UP0, `(.L_x_5) ;  /* 0x0000000108547547 */ /* 0x000ff2000b800000 */
[----:B------:R-:W-:Y:S02]  /*10e0*/  IADD3 R30, P1, PT, R82, R29, RZ ;  /* 0x0000001d521e7210 */ /* 0x000fe40007f3e0ff */
[----:B--2---:R-:W-:-:S03]  /*10f0*/  IADD3 R86, P2, PT, R29, UR12, RZ ;  /* 0x0000000c1d567c10 */ /* 0x004fc6000ff5e0ff */
        /* <DEDUP_REMOVED lines=19> */
.L_x_5:
[----:B------:R-:W-:Y:S05]  /*1230*/  @!P0 BRA `(.L_x_3) ;  /* 0x00000000004c8947 */ /* 0x000fea0003800000 */
[----:B------:R-:W-:Y:S02]  /*1240*/  IADD3 R30, P0, PT, R82, R29, RZ ;  /* 0x0000001d521e7210 */ /* 0x000fe40007f1e0ff */
[----:B--2---:R-:W-:-:S03]  /*1250*/  IADD3 R86, P1, PT, R29, UR12, RZ ;  /* 0x0000000c1d567c10 */ /* 0x004fc6000ff3e0ff */
[----:B------:R-:W-:Y:S02]  /*1260*/  IMAD.X R31, RZ, RZ, R83, P0 ;  /* 0x000000ffff1f7224 */ /* 0x000fe400000e0653 */
[----:B------:R-:W-:-:S03]  /*1270*/  IMAD.X R87, RZ, RZ, UR13, P1 ;  /* 0x0000000dff577e24 */ /* 0x000fc600088e06ff */
[----:B------:R-:W2:Y:S04]  /*1280*/  LDG.E.U8 R29, desc[UR10][R30.64] ;  /* 0x0000000a1e1d7981 */ /* 0x000ea8000c1e1100 */
[----:B------:R-:W2:Y:S01]  /*1290*/  LDG.E.U8 R88, desc[UR10][R86.64] ;  /* 0x0000000a56587981 */ /* 0x000ea2000c1e1100 */
[----:B------:R-:W-:Y:S02]  /*12a0*/  ISETP.NE.AND P0, PT, R90, 0x1, PT ;  /* 0x000000015a00780c */ /* 0x000fe40003f05270 */
[----:B--2---:R-:W-:-:S05]  /*12b0*/  LOP3.LUT R29, R88, R29, RZ, 0x3c, !PT ;  /* 0x0000001d581d7212 */ /* 0x004fca00078e3cff */
[----:B------:R4:W-:Y:S06]  /*12c0*/  STG.E.U8 desc[UR10][R86.64], R29 ;  /* 0x0000001d56007986 */ /* 0x0009ec000c10110a */
[----:B------:R-:W-:Y:S05]  /*12d0*/  @!P0 BRA `(.L_x_3) ;  /* 0x0000000000248947 */ /* 0x000fea0003800000 */
[----:B----4-:R-:W2:Y:S04]  /*12e0*/  LDG.E.U8 R29, desc[UR10][R30.64+0x1] ;  /* 0x0000010a1e1d7981 */ /* 0x010ea8000c1e1100 */
[----:B------:R-:W2:Y:S01]  /*12f0*/  LDG.E.U8 R88, desc[UR10][R86.64+0x1] ;  /* 0x0000010a56587981 */ /* 0x000ea2000c1e1100 */
[----:B------:R-:W-:-:S13]  /*1300*/  ISETP.NE.AND P0, PT, R90, 0x2, PT ;  /* 0x000000025a00780c */ /* 0x000fda0003f05270 */
[----:B------:R-:W3:Y:S01]  /*1310*/  @P0 LDG.E.U8 R89, desc[UR10][R86.64+0x2] ;  /* 0x0000020a56590981 */ /* 0x000ee2000c1e1100 */
[----:B--2---:R-:W-:-:S05]  /*1320*/  LOP3.LUT R29, R88, R29, RZ, 0x3c, !PT ;  /* 0x0000001d581d7212 */ /* 0x004fca00078e3cff */
[----:B------:R2:W-:Y:S04]  /*1330*/  STG.E.U8 desc[UR10][R86.64+0x1], R29 ;  /* 0x0000011d56007986 */ /* 0x0005e8000c10110a */
[----:B------:R-:W3:Y:S02]  /*1340*/  @P0 LDG.E.U8 R88, desc[UR10][R30.64+0x2] ;  /* 0x0000020a1e580981 */ /* 0x000ee4000c1e1100 */
[----:B---3--:R-:W-:-:S05]  /*1350*/  @P0 LOP3.LUT R89, R89, R88, RZ, 0x3c, !PT ;  /* 0x0000005859590212 */ /* 0x008fca00078e3cff */
[----:B------:R2:W-:Y:S02]  /*1360*/  @P0 STG.E.U8 desc[UR10][R86.64+0x2], R89 ;  /* 0x0000025956000986 */ /* 0x0005e4000c10110a */
.L_x_3:
[----:B---3--:R-:W-:-:S05]  /*1370*/  IADD3 R30, P0, PT, R0, UR12, RZ ;  /* 0x0000000c001e7c10 */ /* 0x008fca000ff1e0ff */
[----:B------:R-:W-:-:S05]  /*1380*/  IMAD.X R31, RZ, RZ, UR13, P0 ;  /* 0x0000000dff1f7e24 */ /* 0x000fca00080e06ff */
[----:B--2-4-:R-:W2:Y:S02]  /*1390*/  LDG.E.U8 R29, desc[UR10][R30.64] ;  /* 0x0000000a1e1d7981 */ /* 0x014ea4000c1e1100 */
[----:B--2---:R-:W-:-:S05]  /*13a0*/  LOP3.LUT R29, R29, 0x6, RZ, 0x3c, !PT ;  /* 0x000000061d1d7812 */ /* 0x004fca00078e3cff */
[----:B------:R2:W-:Y:S04]  /*13b0*/  STG.E.U8 desc[UR10][R30.64], R29 ;  /* 0x0000001d1e007986 */ /* 0x0005e8000c10110a */
[----:B-1----:R-:W3:Y:S04]  /*13c0*/  LDG.E.U8 R86, desc[UR10][R84.64+0x87] ;  /* 0x0000870a54567981 */ /* 0x002ee8000c1e1100 */
[----:B------:R2:W5:Y:S04]  /*13d0*/  LDG.E.64 R130, desc[UR10][R84.64] ;  /* 0x0000000a54827981 */ /* 0x000568000c1e1b00 */
        /* <DEDUP_REMOVED lines=14> */
[----:B------:R2:W5:Y:S01]  /*14c0*/  LDG.E.64 R100, desc[UR10][R84.64+0x70] ;  /* 0x0000700a54647981 */ /* 0x000562000c1e1b00 */
[----:B---3--:R-:W-:-:S05]  /*14d0*/  LOP3.LUT R87, R86, 0x80, RZ, 0x3c, !PT ;  /* 0x0000008056577812 */ /* 0x008fca00078e3cff */
[----:B------:R2:W-:Y:S04]  /*14e0*/  STG.E.U8 desc[UR10][R84.64+0x87], R87 ;  /* 0x0000875754007986 */ /* 0x0005e8000c10110a */
[----:B------:R2:W5:Y:S01]  /*14f0*/  LDG.E.64 R132, desc[UR10][R84.64+0x80] ;  /* 0x0000800a54847981 */ /* 0x000562000c1e1b00 */
[----:B------:R-:W-:Y:S05]  /*1500*/  BRA `(.L_x_6) ;  /* 0x0000000400607947 */ /* 0x000fea0003800000 */
.L_x_0:
[----:B------:R-:W2:Y:S04]  /*1510*/  LDG.E.64 R30, desc[UR10][R82.64] ;  /* 0x0000000a521e7981 */ /* 0x000ea8000c1e1b00 */
[----:B-1----:R-:W2:Y:S02]  /*1520*/  LDG.E.64 R86, desc[UR10][R84.64] ;  /* 0x0000000a54567981 */ /* 0x002ea4000c1e1b00 */
[----:B--2---:R-:W-:Y:S02]  /*1530*/  LOP3.LUT R130, R86, R30, RZ, 0x3c, !PT ;  /* 0x0000001e56827212 */ /* 0x004fe400078e3cff */
[----:B------:R-:W-:Y:S02]  /*1540*/  LOP3.LUT R131, R87, R31, RZ, 0x3c, !PT ;  /* 0x0000001f57837212 */ /* 0x000fe400078e3cff */
[----:B------:R-:W2:Y:S04]  /*1550*/  LDG.E.64 R86, desc[UR10][R84.64+0x8] ;  /* 0x0000080a54567981 */ /* 0x000ea8000c1e1b00 */
[----:B------:R1:W-:Y:S04]  /*1560*/  STG.E.64 desc[UR10][R84.64], R130 ;  /* 0x0000008254007986 */ /* 0x0003e8000c101b0a */
[----:B------:R-:W2:Y:S02]  /*1570*/  LDG.E.64 R30, desc[UR10][R82.64+0x8] ;  /* 0x0000080a521e7981 */ /* 0x000ea4000c1e1b00 */
[----:B--2---:R-:W-:-:S02]  /*1580*/  LOP3.LUT R120, R86, R30, RZ, 0x3c, !PT ;  /* 0x0000001e56787212 */ /* 0x004fc400078e3cff */
        /* <DEDUP_REMOVED lines=68> */
[----:B------:R-:W2:Y:S01]  /*19d0*/  LDG.E.64 R30, desc[UR10][R82.64+0x78] ;  /* 0x0000780a521e7981 */ /* 0x000ea2000c1e1b00 */
[----:B------:R-:W-:-:S02]  /*19e0*/  IADD3 R29, P0, PT, R82, 0x88, RZ ;  /* 0x00000088521d7810 */ /* 0x000fc40007f1e0ff */
[----:B--2---:R-:W-:Y:S02]  /*19f0*/  LOP3.LUT R124, R86, R30, RZ, 0x3c, !PT ;  /* 0x0000001e567c7212 */ /* 0x004fe400078e3cff */
[----:B------:R-:W-:Y:S02]  /*1a00*/  LOP3.LUT R125, R87, R31, RZ, 0x3c, !PT ;  /* 0x0000001f577d7212 */ /* 0x000fe400078e3cff */
[----:B------:R-:W2:Y:S04]  /*1a10*/  LDG.E.64 R30, desc[UR10][R84.64+0x80] ;  /* 0x0000800a541e7981 */ /* 0x000ea8000c1e1b00 */
[----:B------:R1:W-:Y:S04]  /*1a20*/  STG.E.64 desc[UR10][R84.64+0x78], R124 ;  /* 0x0000787c54007986 */ /* 0x0003e8000c101b0a */
[----:B------:R3:W2:Y:S01]  /*1a30*/  LDG.E.64 R132, desc[UR10][R82.64+0x80] ;  /* 0x0000800a52847981 */ /* 0x0006a2000c1e1b00 */
[----:B------:R-:W-:-:S02]  /*1a40*/  IMAD.X R86, RZ, RZ, R83, P0 ;  /* 0x000000ffff567224 */ /* 0x000fc400000e0653 */
[----:B---3--:R-:W-:Y:S02]  /*1a50*/  IMAD.MOV.U32 R82, RZ, RZ, R29 ;  /* 0x000000ffff527224 */ /* 0x008fe400078e001d */
[----:B------:R-:W-:Y:S01]  /*1a60*/  IMAD.MOV.U32 R83, RZ, RZ, R86 ;  /* 0x000000ffff537224 */ /* 0x000fe200078e0056 */
[----:B--2---:R-:W-:Y:S02]  /*1a70*/  LOP3.LUT R133, R31, R133, RZ, 0x3c, !PT ;  /* 0x000000851f857212 */ /* 0x004fe400078e3cff */
[----:B-1----:R-:W-:-:S07]  /*1a80*/  LOP3.LUT R132, R30, R132, RZ, 0x3c, !PT ;  /* 0x000000841e847212 */ /* 0x002fce00078e3cff */
.L_x_6:
[----:B------:R1:W5:Y:S04]  /*1a90*/  LDG.E.64 R122, desc[UR10][R84.64+0xa0] ;  /* 0x0000a00a547a7981 */ /* 0x000368000c1e1b00 */
[----:B------:R1:W5:Y:S04]  /*1aa0*/  LDG.E.64 R114, desc[UR10][R84.64+0xa8] ;  /* 0x0000a80a54727981 */ /* 0x000368000c1e1b00 */
[----:B------:R1:W5:Y:S04]  /*1ab0*/  LDG.E.64 R108, desc[UR10][R84.64+0x88] ;  /* 0x0000880a546c7981 */ /* 0x000368000c1e1b00 */
[----:B------:R1:W5:Y:S04]  /*1ac0*/  LDG.E.64 R106, desc[UR10][R84.64+0xb0] ;  /* 0x0000b00a546a7981 */ /* 0x000368000c1e1b00 */
[----:B------:R1:W5:Y:S04]  /*1ad0*/  LDG.E.64 R88, desc[UR10][R84.64+0x90] ;  /* 0x0000900a54587981 */ /* 0x000368000c1e1b00 */
[----:B--2---:R1:W5:Y:S04]  /*1ae0*/  LDG.E.64 R86, desc[UR10][R84.64+0xb8] ;  /* 0x0000b80a54567981 */ /* 0x004368000c1e1b00 */
[----:B------:R1:W5:Y:S04]  /*1af0*/  LDG.E.64 R98, desc[UR10][R84.64+0x98] ;  /* 0x0000980a54627981 */ /* 0x000368000c1e1b00 */
[----:B------:R1:W5:Y:S01]  /*1b00*/  LDG.E.64 R96, desc[UR10][R84.64+0xc0] ;  /* 0x0000c00a54607981 */ /* 0x000362000c1e1b00 */
[----:B------:R-:W-:-:S07]  /*1b10*/  IMAD.MOV.U32 R29, RZ, RZ, RZ ;  /* 0x000000ffff1d7224 */ /* 0x000fce00078e00ff */
.L_x_7:
[----:B-----5:R-:W-:Y:S02]  /*1b20*/  LOP3.LUT R149, R116, R118, R120, 0x96, !PT ;  /* 0x0000007674957212 */ /* 0x020fe400078e9678 */
[----:B------:R-:W-:Y:S02]  /*1b30*/  LOP3.LUT R140, R117, R119, R121, 0x96, !PT ;  /* 0x00000077758c7212 */ /* 0x000fe400078e9679 */
[----:B------:R-:W-:Y:S02]  /*1b40*/  LOP3.LUT R31, R100, R102, R104, 0x96, !PT ;  /* 0x00000066641f7212 */ /* 0x000fe400078e9668 */
[----:B------:R-:W-:Y:S02]  /*1b50*/  LOP3.LUT R137, R101, R103, R105, 0x96, !PT ;  /* 0x0000006765897212 */ /* 0x000fe400078e9669 */
[----:B------:R-:W-:Y:S02]  /*1b60*/  LOP3.LUT R149, R114, R149, R132, 0x96, !PT ;  /* 0x0000009572957212 */ /* 0x000fe400078e9684 */
[----:B------:R-:W-:-:S02]  /*1b70*/  LOP3.LUT R140, R115, R140, R133, 0x96, !PT ;  /* 0x0000008c738c7212 */ /* 0x000fc400078e9685 */
[----:B------:R-:W-:Y:S02]  /*1b80*/  LOP3.LUT R30, R96, R31, R98, 0x96, !PT ;  /* 0x0000001f601e7212 */ /* 0x000fe400078e9662 */
[----:B------:R-:W-:Y:S02]  /*1b90*/  LOP3.LUT R31, R97, R137, R99, 0x96, !PT ;  /* 0x00000089611f7212 */ /* 0x000fe400078e9663 */
[----:B------:R-:W-:Y:S02]  /*1ba0*/  SHF.L.W.U32.HI R153, R149, 0x1, R140 ;  /* 0x0000000195997819 */ /* 0x000fe40000010e8c */
[----:B------:R-:W-:Y:S02]  /*1bb0*/  SHF.L.W.U32.HI R141, R30, 0x1, R31 ;  /* 0x000000011e8d7819 */ /* 0x000fe40000010e1f */
[----:B------:R-:W-:Y:S02]  /*1bc0*/  SHF.L.W.U32.HI R139, R31, 0x1, R30 ;  /* 0x000000011f8b7819 */ /* 0x000fe40000010e1e */
[----:B------:R-:W-:-:S02]  /*1bd0*/  LOP3.LUT R153, R153, R31, RZ, 0x3c, !PT ;  /* 0x0000001f99997212 */ /* 0x000fc400078e3cff */
[----:B------:R-:W-:Y:S02]  /*1be0*/  LOP3.LUT R137, R134, R110, R112, 0x96, !PT ;  /* 0x0000006e86897212 */ /* 0x000fe400078e9670 */
[----:B------:R-:W-:Y:S02]  /*1bf0*/  LOP3.LUT R157, R135, R111, R113, 0x96, !PT ;  /* 0x0000006f879d7212 */ /* 0x000fe400078e9671 */
[----:B------:R-:W-:Y:S02]  /*1c00*/  LOP3.LUT R143, R126, R128, R130, 0x96, !PT ;  /* 0x000000807e8f7212 */ /* 0x000fe400078e9682 */
[----:B------:R-:W-:Y:S02]  /*1c10*/  LOP3.LUT R159, R127, R129, R131, 0x96, !PT ;  /* 0x000000817f9f7212 */ /* 0x000fe400078e9683 */
[----:B------:R-:W-:Y:S02]  /*1c20*/  LOP3.LUT R31, R90, R92, R94, 0x96, !PT ;  /* 0x0000005c5a1f7212 */ /* 0x000fe400078e965e */
[----:B------:R-:W-:-:S02]  /*1c30*/  LOP3.LUT R155, R91, R93, R95, 0x96, !PT ;  /* 0x0000005d5b9b7212 */ /* 0x000fc400078e965f */
[----:B------:R-:W-:Y:S02]  /*1c40*/  SHF.L.W.U32.HI R151, R140, 0x1, R149 ;  /* 0x000000018c977819 */ /* 0x000fe40000010e95 */
[----:B------:R-:W-:Y:S02]  /*1c50*/  LOP3.LUT R138, R106, R137, R108, 0x96, !PT ;  /* 0x000000896a8a7212 */ /* 0x000fe400078e966c */
[----:B------:R-:W-:Y:S02]  /*1c60*/  LOP3.LUT R157, R107, R157, R109, 0x96, !PT ;  /* 0x0000009d6b9d7212 */ /* 0x000fe400078e966d */
[----:B------:R-:W-:Y:S02]  /*1c70*/  LOP3.LUT R142, R122, R143, R124, 0x96, !PT ;  /* 0x0000008f7a8e7212 */ /* 0x000fe400078e967c */
[----:B------:R-:W-:Y:S02]  /*1c80*/  LOP3.LUT R136, R86, R31, R88, 0x96, !PT ;  /* 0x0000001f56887212 */ /* 0x000fe400078e9658 */
[----:B------:R-:W-:-:S02]  /*1c90*/  LOP3.LUT R155, R87, R155, R89, 0x96, !PT ;  /* 0x0000009b579b7212 */ /* 0x000fc400078e9659 */
[----:B------:R-:W-:Y:S02]  /*1ca0*/  LOP3.LUT R159, R123, R159, R125, 0x96, !PT ;  /* 0x0000009f7b9f7212 */ /* 0x000fe400078e967d */
[----:B------:R-:W-:Y:S02]  /*1cb0*/  LOP3.LUT R151, R151, R30, RZ, 0x3c, !PT ;  /* 0x0000001e97977212 */ /* 0x000fe400078e3cff */
[----:B------:R-:W-:Y:S02]  /*1cc0*/  SHF.L.W.U32.HI R31, R157, 0x1, R138 ;  /* 0x000000019d1f7819 */ /* 0x000fe40000010e8a */
[----:B------:R-:W-:Y:S02]  /*1cd0*/  SHF.L.W.U32.HI R137, R138, 0x1, R157 ;  /* 0x000000018a897819 */ /* 0x000fe40000010e9d */
[----:B------:R-:W-:Y:S02]  /*1ce0*/  SHF.L.W.U32.HI R147, R136, 0x1, R155 ;  /* 0x0000000188937819 */ /* 0x000fe40000010e9b */
[----:B------:R-:W-:-:S02]  /*1cf0*/  SHF.L.W.U32.HI R30, R155, 0x1, R136 ;  /* 0x000000019b1e7819 */ /* 0x000fc40000010e88 */
[----:B------:R-:W-:Y:S02]  /*1d00*/  SHF.L.W.U32.HI R145, R142, 0x1, R159 ;  /* 0x000000018e917819 */ /* 0x000fe40000010e9f */
[----:B------:R-:W-:Y:S02]  /*1d10*/  SHF.L.W.U32.HI R143, R159, 0x1, R142 ;  /* 0x000000019f8f7819 */ /* 0x000fe40000010e8e */
[----:B------:R-:W-:Y:S02]  /*1d20*/  LOP3.LUT R31, R31, R142, RZ, 0x3c, !PT ;  /* 0x0000008e1f1f7212 */ /* 0x000fe400078e3cff */
[----:B------:R-:W-:Y:S02]  /*1d30*/  LOP3.LUT R137, R137, R159, RZ, 0x3c, !PT ;  /* 0x0000009f89897212 */ /* 0x000fe400078e3cff */
[----:B------:R-:W-:Y:S02]  /*1d40*/  LOP3.LUT R147, R147, R140, RZ, 0x3c, !PT ;  /* 0x0000008c93937212 */ /* 0x000fe400078e3cff */
[----:B------:R-:W-:-:S02]  /*1d50*/  LOP3.LUT R149, R30, R149, RZ, 0x3c, !PT ;  /* 0x000000951e957212 */ /* 0x000fc400078e3cff */
[----:B------:R-:W-:Y:S02]  /*1d60*/  LOP3.LUT R139, R139, R138, RZ, 0x3c, !PT ;  /* 0x0000008a8b8b7212 */ /* 0x000fe400078e3cff */
[----:B------:R-:W-:Y:S02]  /*1d70*/  LOP3.LUT R141, R141, R157, RZ, 0x3c, !PT ;  /* 0x0000009d8d8d7212 */ /* 0x000fe400078e3cff */
[----:B------:R-:W-:Y:S02]  /*1d80*/  LOP3.LUT R143, R143, R136, RZ, 0x3c, !PT ;  /* 0x000000888f8f7212 */ /* 0x000fe400078e3cff */
[----:B------:R-:W-:Y:S02]  /*1d90*/  LOP3.LUT R145, R145, R155, RZ, 0x3c, !PT ;  /* 0x0000009b91917212 */ /* 0x000fe400078e3cff */
[C---:B--2---:R-:W-:Y:S02]  /*1da0*/  LOP3.LUT R120, R31.reuse, R120, RZ, 0x3c, !PT ;  /* 0x000000781f787212 */ /* 0x044fe400078e3cff */
[----:B------:R-:W-:-:S02]  /*1db0*/  LOP3.LUT R118, R31, R118, RZ, 0x3c, !PT ;  /* 0x000000761f767212 */ /* 0x000fc400078e3cff */
[C---:B------:R-:W-:Y:S02]  /*1dc0*/  LOP3.LUT R116, R31.reuse, R116, RZ, 0x3c, !PT ;  /* 0x000000741f747212 */ /* 0x040fe400078e3cff */
[C---:B------:R-:W-:Y:S02]  /*1dd0*/  LOP3.LUT R132, R31.reuse, R132, RZ, 0x3c, !PT ;  /* 0x000000841f847212 */ /* 0x040fe400078e3cff */
[----:B------:R-:W-:Y:S02]  /*1de0*/  LOP3.LUT R30, R31, R114, RZ, 0x3c, !PT ;  /* 0x000000721f1e7212 */ /* 0x000fe400078e3cff */
[----:B------:R-:W-:Y:S02]  /*1df0*/  LOP3.LUT R131, R153, R131, RZ, 0x3c, !PT ;  /* 0x0000008399837212 */ /* 0x000fe400078e3cff */
[----:B------:R-:W-:Y:S02]  /*1e00*/  LOP3.LUT R130, R151, R130, RZ, 0x3c, !PT ;  /* 0x0000008297827212 */ /* 0x000fe400078e3cff */
[----:B------:R-:W-:-:S02]  /*1e10*/  LOP3.LUT R129, R153, R129, RZ, 0x3c, !PT ;  /* 0x0000008199817212 */ /* 0x000fc400078e3cff */
[----:B------:R-:W-:Y:S01]  /*1e20*/  LOP3.LUT R128, R151, R128, RZ, 0x3c, !PT ;  /* 0x0000008097807212 */ /* 0x000fe200078e3cff */
[----:B------:R2:W-:Y:S01]  /*1e30*/  STG.E.64 desc[UR10][R84.64], R130 ;  /* 0x0000008254007986 */ /* 0x0005e2000c101b0a */
[----:B------:R-:W-:Y:S02]  /*1e40*/  LOP3.LUT R127, R153, R127, RZ, 0x3c, !PT ;  /* 0x0000007f997f7212 */ /* 0x000fe400078e3cff */
[----:B------:R-:W-:Y:S01]  /*1e50*/  LOP3.LUT R126, R151, R126, RZ, 0x3c, !PT ;  /* 0x0000007e977e7212 */ /* 0x000fe200078e3cff */
[----:B------:R-:W-:Y:S01]  /*1e60*/  STG.E.64 desc[UR10][R84.64+0x28], R128 ;  /* 0x0000288054007986 */ /* 0x000fe2000c101b0a */
[----:B------:R-:W-:Y:S02]  /*1e70*/  LOP3.LUT R125, R153, R125, RZ, 0x3c, !PT ;  /* 0x0000007d997d7212 */ /* 0x000fe400078e3cff */
[C---:B------:R-:W-:Y:S01]  /*1e80*/  LOP3.LUT R124, R151.reuse, R124, RZ, 0x3c, !PT ;  /* 0x0000007c977c7212 */ /* 0x040fe200078e3cff */
[----:B------:R3:W-:Y:S01]  /*1e90*/  STG.E.64 desc[UR10][R84.64+0x50], R126 ;  /* 0x0000507e54007986 */ /* 0x0007e2000c101b0a */
[----:B------:R-:W-:-:S02]  /*1ea0*/  LOP3.LUT R122, R151, R122, RZ, 0x3c, !PT ;  /* 0x0000007a977a7212 */ /* 0x000fc400078e3cff */
[----:B------:R-:W-:Y:S01]  /*1eb0*/  LOP3.LUT R123, R153, R123, RZ, 0x3c, !PT ;  /* 0x0000007b997b7212 */ /* 0x000fe200078e3cff */
[----:B------:R-:W-:Y:S01]  /*1ec0*/  STG.E.64 desc[UR10][R84.64+0x78], R124 ;  /* 0x0000787c54007986 */ /* 0x000fe2000c101b0a */
[----:B------:R-:W-:Y:S02]  /*1ed0*/  LOP3.LUT R113, R147, R113, RZ, 0x3c, !PT ;  /* 0x0000007193717212 */ /* 0x000fe400078e3cff */
[----:B------:R-:W-:Y:S01]  /*1ee0*/  LOP3.LUT R112, R149, R112, RZ, 0x3c, !PT ;  /* 0x0000007095707212 */ /* 0x000fe200078e3cff */
[----:B------:R-:W-:Y:S01]  /*1ef0*/  STG.E.64 desc[UR10][R84.64+0xa0], R122 ;  /* 0x0000a07a54007986 */ /* 0x000fe2000c101b0a */
[----:B------:R-:W-:Y:S02]  /*1f00*/  LOP3.LUT R111, R147, R111, RZ, 0x3c, !PT ;  /* 0x0000006f936f7212 */ /* 0x000fe400078e3cff */
[----:B------:R-:W-:Y:S01]  /*1f10*/  LOP3.LUT R110, R149, R110, RZ, 0x3c, !PT ;  /* 0x0000006e956e7212 */ /* 0x000fe200078e3cff */
[----:B------:R-:W-:Y:S01]  /*1f20*/  STG.E.64 desc[UR10][R84.64+0x10], R112 ;  /* 0x0000107054007986 */ /* 0x000fe2000c101b0a */
[----:B------:R-:W-:-:S02]  /*1f30*/  LOP3.LUT R135, R147, R135, RZ, 0x3c, !PT ;  /* 0x0000008793877212 */ /* 0x000fc400078e3cff */
[----:B------:R-:W-:Y:S01]  /*1f40*/  LOP3.LUT R134, R149, R134, RZ, 0x3c, !PT ;  /* 0x0000008695867212 */ /* 0x000fe200078e3cff */
[----:B------:R-:W-:Y:S01]  /*1f50*/  STG.E.64 desc[UR10][R84.64+0x38], R110 ;  /* 0x0000386e54007986 */ /* 0x000fe2000c101b0a */
[----:B------:R-:W-:Y:S02]  /*1f60*/  LOP3.LUT R109, R147, R109, RZ, 0x3c, !PT ;  /* 0x0000006d936d7212 */ /* 0x000fe400078e3cff */
[C---:B------:R-:W-:Y:S01]  /*1f70*/  LOP3.LUT R108, R149.reuse, R108, RZ, 0x3c, !PT ;  /* 0x0000006c956c7212 */ /* 0x040fe200078e3cff */
        /* <DEDUP_REMOVED lines=14> */
[C---:B------:R-:W-:Y:S01]  /*2060*/  LOP3.LUT R98, R143.reuse, R98, RZ, 0x3c, !PT ;  /* 0x000000628f627212 */ /* 0x040fe200078e3cff */
        /* <DEDUP_REMOVED lines=19> */
[C---:B------:R-:W-:Y:S02]  /*21a0*/  LOP3.LUT R121, R137.reuse, R121, RZ, 0x3c, !PT ;  /* 0x0000007989797212 */ /* 0x040fe400078e3cff */
[C---:B------:R-:W-:Y:S01]  /*21b0*/  LOP3.LUT R119, R137.reuse, R119, RZ, 0x3c, !PT ;  /* 0x0000007789777212 */ /* 0x040fe200078e3cff */
[----:B------:R-:W-:Y:S01]  /*21c0*/  STG.E.64 desc[UR10][R84.64+0xb8], R86 ;  /* 0x0000b85654007986 */ /* 0x000fe2000c101b0a */
[C---:B------:R-:W-:Y:S02]  /*21d0*/  LOP3.LUT R117, R137.reuse, R117, RZ, 0x3c, !PT ;  /* 0x0000007589757212 */ /* 0x040fe400078e3cff */
[C---:B------:R-:W-:Y:S01]  /*21e0*/  LOP3.LUT R31, R137.reuse, R115, RZ, 0x3c, !PT ;  /* 0x00000073891f7212 */ /* 0x040fe200078e3cff */
[----:B------:R-:W-:Y:S01]  /*21f0*/  STG.E.64 desc[UR10][R84.64+0x8], R120 ;  /* 0x0000087854007986 */ /* 0x000fe2000c101b0a */
[----:B------:R-:W-:-:S03]  /*2200*/  LOP3.LUT R133, R137, R133, RZ, 0x3c, !PT ;  /* 0x0000008589857212 */ /* 0x000fc600078e3cff */
[----:B------:R-:W-:Y:S04]  /*2210*/  STG.E.64 desc[UR10][R84.64+0x30], R118 ;  /* 0x0000307654007986 */ /* 0x000fe8000c101b0a */
[----:B------:R-:W-:Y:S04]  /*2220*/  STG.E.64 desc[UR10][R84.64+0x58], R116 ;  /* 0x0000587454007986 */ /* 0x000fe8000c101b0a */
[----:B------:R4:W-:Y:S04]  /*2230*/  STG.E.64 desc[UR10][R84.64+0x80], R132 ;  /* 0x0000808454007986 */ /* 0x0009e8000c101b0a */
[----:B------:R0:W-:Y:S04]  /*2240*/  STG.E.64 desc[UR10][R84.64+0xa8], R30 ;  /* 0x0000a81e54007986 */ /* 0x0001e8000c101b0a */
[----:B--2---:R-:W2:Y:S04]  /*2250*/  LDG.E.64 R130, desc[UR10][R32.64] ;  /* 0x0000000a20827981 */ /* 0x004ea8000c1e1b00 */
[----:B---3--:R-:W3:Y:S04]  /*2260*/  LDG.E.64 R126, desc[UR10][R36.64] ;  /* 0x0000000a247e7981 */ /* 0x008ee8000c1e1b00 */
[----:B----4-:R-:W4:Y:S04]  /*2270*/  LDG.E.64 R132, desc[UR10][R34.64] ;  /* 0x0000000a22847981 */ /* 0x010f28000c1e1b00 */
[----:B------:R-:W3:Y:S04]  /*2280*/  LDG.E.64 R118, desc[UR10][R38.64] ;  /* 0x0000000a26767981 */ /* 0x000ee8000c1e1b00 */
        /* <DEDUP_REMOVED lines=20> */
[----:B0-----:R-:W3:Y:S01]  /*23d0*/  LDG.E.64 R30, desc[UR10][R80.64] ;  /* 0x0000000a501e7981 */ /* 0x001ee2000c1e1b00 */
[----:B------:R-:W-:-:S02]  /*23e0*/  IADD3 R135, PT, PT, -R28, 0x40, RZ ;  /* 0x000000401c877810 */ /* 0x000fc40007ffe1ff */
[----:B------:R-:W-:Y:S02]  /*23f0*/  IADD3 R139, PT, PT, -R27, 0x40, RZ ;  /* 0x000000401b8b7810 */ /* 0x000fe40007ffe1ff */
[----:B------:R-:W-:Y:S02]  /*2400*/  IADD3 R141, PT, PT, -R25, 0x40, RZ ;  /* 0x00000040198d7810 */ /* 0x000fe40007ffe1ff */
[----:B------:R-:W-:Y:S02]  /*2410*/  IADD3 R147, PT, PT, -R9, 0x40, RZ ;  /* 0x0000004009937810 */ /* 0x000fe40007ffe1ff */
[C---:B--2---:R-:W-:Y:S02]  /*2420*/  SHF.L.U32 R137, R130.reuse, R28, RZ ;  /* 0x0000001c82897219 */ /* 0x044fe400000006ff */
[-CC-:B------:R-:W-:Y:S02]  /*2430*/  SHF.R.U64 R134, R130, R135.reuse, R131.reuse ;  /* 0x0000008782867219 */ /* 0x180fe40000001283 */
[----:B------:R-:W-:-:S02]  /*2440*/  SHF.R.U32.HI R135, RZ, R135, R131 ;  /* 0x00000087ff877219 */ /* 0x000fc40000011683 */
[----:B------:R-:W-:Y:S02]  /*2450*/  SHF.L.U64.HI R138, R130, R28, R131 ;  /* 0x0000001c828a7219 */ /* 0x000fe40000010283 */
[----:B------:R-:W-:Y:S02]  /*2460*/  LOP3.LUT R130, R134, R137, RZ, 0x3c, !PT ;  /* 0x0000008986827212 */ /* 0x000fe400078e3cff */
[CCC-:B----4-:R-:W-:Y:S02]  /*2470*/  SHF.R.U64 R134, R132.reuse, R139.reuse, R133.reuse ;  /* 0x0000008b84867219 */ /* 0x1d0fe40000001285 */
[--C-:B------:R-:W-:Y:S02]  /*2480*/  SHF.R.U32.HI R136, RZ, R139, R133.reuse ;  /* 0x0000008bff887219 */ /* 0x100fe40000011685 */
[CC--:B------:R-:W-:Y:S02]  /*2490*/  SHF.L.U32 R137, R132.reuse, R27.reuse, RZ ;  /* 0x0000001b84897219 */ /* 0x0c0fe400000006ff */
[----:B------:R-:W-:-:S02]  /*24a0*/  SHF.L.U64.HI R139, R132, R27, R133 ;  /* 0x0000001b848b7219 */ /* 0x000fc40000010285 */
[----:B------:R-:W-:Y:S02]  /*24b0*/  LOP3.LUT R131, R135, R138, RZ, 0x3c, !PT ;  /* 0x0000008a87837212 */ /* 0x000fe400078e3cff */
[----:B------:R-:W-:Y:S02]  /*24c0*/  IADD3 R135, PT, PT, -R26, 0x40, RZ ;  /* 0x000000401a877810 */ /* 0x000fe40007ffe1ff */
[----:B------:R-:W-:Y:S02]  /*24d0*/  LOP3.LUT R133, R134, R137, RZ, 0x3c, !PT ;  /* 0x0000008986857212 */ /* 0x000fe400078e3cff */
[----:B------:R-:W-:Y:S02]  /*24e0*/  LOP3.LUT R134, R136, R139, RZ, 0x3c, !PT ;  /* 0x0000008b88867212 */ /* 0x000fe400078e3cff */
[C---:B---3--:R-:W-:Y:S02]  /*24f0*/  SHF.L.U32 R139, R126.reuse, R26, RZ ;  /* 0x0000001a7e8b7219 */ /* 0x048fe400000006ff */
[----:B------:R-:W-:-:S02]  /*2500*/  SHF.R.U64 R132, R126, R135, R127 ;  /* 0x000000877e847219 */ /* 0x000fc4000000127f */
[--C-:B------:R-:W-:Y:S02]  /*2510*/  SHF.R.U32.HI R137, RZ, R135, R127.reuse ;  /* 0x00000087ff897219 */ /* 0x100fe4000001167f */
[----:B------:R-:W-:Y:S02]  /*2520*/  SHF.L.U64.HI R138, R126, R26, R127 ;  /* 0x0000001a7e8a7219 */ /* 0x000fe4000001027f */
[----:B------:R-:W-:Y:S02]  /*2530*/  LOP3.LUT R126, R132, R139, RZ, 0x3c, !PT ;  /* 0x0000008b847e7212 */ /* 0x000fe400078e3cff */
[CCC-:B------:R-:W-:Y:S02]  /*2540*/  SHF.R.U64 R127, R118.reuse, R141.reuse, R119.reuse ;  /* 0x0000008d767f7219 */ /* 0x1c0fe40000001277 */
[--C-:B------:R-:W-:Y:S02]  /*2550*/  SHF.R.U32.HI R132, RZ, R141, R119.reuse ;  /* 0x0000008dff847219 */ /* 0x100fe40000011677 */
[----:B------:R-:W-:-:S02]  /*2560*/  SHF.L.U64.HI R135, R118, R25, R119 ;  /* 0x0000001976877219 */ /* 0x000fc40000010277 */
[----:B------:R-:W-:Y:S02]  /*2570*/  LOP3.LUT R119, R137, R138, RZ, 0x3c, !PT ;  /* 0x0000008a89777212 */ /* 0x000fe400078e3cff */
[----:B------:R-:W-:Y:S02]  /*2580*/  IADD3 R137, PT, PT, -R24, 0x40, RZ ;  /* 0x0000004018897810 */ /* 0x000fe40007ffe1ff */
[----:B------:R-:W-:Y:S02]  /*2590*/  SHF.L.U32 R136, R118, R25, RZ ;  /* 0x0000001976887219 */ /* 0x000fe400000006ff */
[----:B------:R-:W-:Y:S02]  /*25a0*/  IADD3 R139, PT, PT, -R23, 0x40, RZ ;  /* 0x00000040178b7810 */ /* 0x000fe40007ffe1ff */
[----:B------:R-:W-:Y:S02]  /*25b0*/  LOP3.LUT R118, R132, R135, RZ, 0x3c, !PT ;  /* 0x0000008784767212 */ /* 0x000fe400078e3cff */
[----:B------:R-:W-:-:S02]  /*25c0*/  SHF.R.U64 R132, R128, R137, R129 ;  /* 0x0000008980847219 */ /* 0x000fc40000001281 */
[--C-:B------:R-:W-:Y:S02]  /*25d0*/  SHF.R.U32.HI R142, RZ, R137, R129.reuse ;  /* 0x00000089ff8e7219 */ /* 0x100fe40000011681 */
[CC--:B------:R-:W-:Y:S02]  /*25e0*/  SHF.L.U32 R135, R128.reuse, R24.reuse, RZ ;  /* 0x0000001880877219 */ /* 0x0c0fe400000006ff */
[----:B------:R-:W-:Y:S02]  /*25f0*/  SHF.L.U64.HI R137, R128, R24, R129 ;  /* 0x0000001880897219 */ /* 0x000fe40000010281 */
[CCC-:B------:R-:W-:Y:S02]  /*2600*/  SHF.R.U64 R129, R124.reuse, R139.reuse, R125.reuse ;  /* 0x0000008b7c817219 */ /* 0x1c0fe4000000127d */
[--C-:B------:R-:W-:Y:S02]  /*2610*/  SHF.R.U32.HI R128, RZ, R139, R125.reuse ;  /* 0x0000008bff807219 */ /* 0x100fe4000001167d */
[----:B------:R-:W-:-:S02]  /*2620*/  SHF.L.U64.HI R125, R124, R23, R125 ;  /* 0x000000177c7d7219 */ /* 0x000fc4000001027d */
[----:B------:R-:W-:Y:S02]  /*2630*/  LOP3.LUT R127, R127, R136, RZ, 0x3c, !PT ;  /* 0x000000887f7f7212 */ /* 0x000fe400078e3cff */
[----:B------:R-:W-:Y:S02]  /*2640*/  LOP3.LUT R132, R132, R135, RZ, 0x3c, !PT ;  /* 0x0000008784847212 */ /* 0x000fe400078e3cff */
[----:B------:R-:W-:Y:S02]  /*2650*/  SHF.L.U32 R136, R124, R23, RZ ;  /* 0x000000177c887219 */ /* 0x000fe400000006ff */
[----:B------:R-:W-:Y:S02]  /*2660*/  IADD3 R135, PT, PT, -R22, 0x40, RZ ;  /* 0x0000004016877810 */ /* 0x000fe40007ffe1ff */
[----:B------:R-:W-:Y:S02]  /*2670*/  LOP3.LUT R124, R128, R125, RZ, 0x3c, !PT ;  /* 0x0000007d807c7212 */ /* 0x000fe400078e3cff */
[----:B------:R-:W-:-:S02]  /*2680*/  IADD3 R125, PT, PT, -R21, 0x40, RZ ;  /* 0x00000040157d7810 */ /* 0x000fc40007ffe1ff */
[CCC-:B------:R-:W-:Y:S02]  /*2690*/  SHF.R.U64 R139, R120.reuse, R135.reuse, R121.reuse ;  /* 0x00000087788b7219 */ /* 0x1c0fe40000001279 */
[--C-:B------:R-:W-:Y:S02]  /*26a0*/  SHF.R.U32.HI R140, RZ, R135, R121.reuse ;  /* 0x00000087ff8c7219 */ /* 0x100fe40000011679 */
[----:B------:R-:W-:Y:S02]  /*26b0*/  LOP3.LUT R129, R129, R136, RZ, 0x3c, !PT ;  /* 0x0000008881817212 */ /* 0x000fe400078e3cff */
[----:B------:R-:W-:Y:S02]  /*26c0*/  SHF.L.U64.HI R135, R120, R22, R121 ;  /* 0x0000001678877219 */ /* 0x000fe40000010279 */
[C---:B------:R-:W-:Y:S02]  /*26d0*/  SHF.R.U64 R136, R114.reuse, R125, R115 ;  /* 0x0000007d72887219 */ /* 0x040fe40000001273 */
[----:B------:R-:W-:-:S02]  /*26e0*/  SHF.L.U32 R121, R114, R21, RZ ;  /* 0x0000001572797219 */ /* 0x000fc400000006ff */
[----:B------:R-:W-:Y:S02]  /*26f0*/  LOP3.LUT R142, R142, R137, RZ, 0x3c, !PT ;  /* 0x000000898e8e7212 */ /* 0x000fe400078e3cff */
[--C-:B------:R-:W-:Y:S02]  /*2700*/  SHF.R.U32.HI R137, RZ, R125, R115.reuse ;  /* 0x0000007dff897219 */ /* 0x100fe40000011673 */
[----:B------:R-:W-:Y:S02]  /*2710*/  SHF.L.U64.HI R114, R114, R21, R115 ;  /* 0x0000001572727219 */ /* 0x000fe40000010273 */
[----:B------:R-:W-:Y:S02]  /*2720*/  IADD3 R115, PT, PT, -R20, 0x40, RZ ;  /* 0x0000004014737810 */ /* 0x000fe40007ffe1ff */
[----:B------:R-:W-:Y:S02]  /*2730*/  LOP3.LUT R136, R136, R121, RZ, 0x3c, !PT ;  /* 0x0000007988887212 */ /* 0x000fe400078e3cff */
[----:B------:R-:W-:-:S02]  /*2740*/  IADD3 R121, PT, PT, -R19, 0x40, RZ ;  /* 0x0000004013797810 */ /* 0x000fc40007ffe1ff */
[----:B------:R-:W-:Y:S02]  /*2750*/  SHF.L.U32 R128, R120, R22, RZ ;  /* 0x0000001678807219 */ /* 0x000fe400000006ff */
[----:B------:R-:W-:Y:S02]  /*2760*/  LOP3.LUT R137, R137, R114, RZ, 0x3c, !PT ;  /* 0x0000007289897212 */ /* 0x000fe400078e3cff */
[-CC-:B------:R-:W-:Y:S02]  /*2770*/  SHF.R.U64 R120, R122, R115.reuse, R123.reuse ;  /* 0x000000737a787219 */ /* 0x180fe4000000127b */
[----:B------:R-:W-:Y:S02]  /*2780*/  SHF.R.U32.HI R138, RZ, R115, R123 ;  /* 0x00000073ff8a7219 */ /* 0x000fe4000001167b */
[-CC-:B------:R-:W-:Y:S02]  /*2790*/  SHF.R.U64 R114, R116, R121.reuse, R117.reuse ;  /* 0x0000007974727219 */ /* 0x180fe40000001275 */
[----:B------:R-:W-:-:S02]  /*27a0*/  SHF.R.U32.HI R115, RZ, R121, R117 ;  /* 0x00000079ff737219 */ /* 0x000fc40000011675 */
[-C--:B------:R-:W-:Y:S02]  /*27b0*/  SHF.L.U32 R125, R122, R20.reuse, RZ ;  /* 0x000000147a7d7219 */ /* 0x080fe400000006ff */
[----:B------:R-:W-:Y:S02]  /*27c0*/  SHF.L.U32 R121, R116, R19, RZ ;  /* 0x0000001374797219 */ /* 0x000fe400000006ff */
[----:B------:R-:W-:Y:S02]  /*27d0*/  LOP3.LUT R140, R140, R135, RZ, 0x3c, !PT ;  /* 0x000000878c8c7212 */ /* 0x000fe400078e3cff */
[----:B------:R-:W-:Y:S02]  /*27e0*/  SHF.L.U64.HI R135, R122, R20, R123 ;  /* 0x000000147a877219 */ /* 0x000fe4000001027b */
[----:B------:R-:W-:Y:S02]  /*27f0*/  SHF.L.U64.HI R116, R116, R19, R117 ;  /* 0x0000001374747219 */ /* 0x000fe40000010275 */
[----:B------:R-:W-:-:S02]  /*2800*/  LOP3.LUT R123, R120, R125, RZ, 0x3c, !PT ;  /* 0x0000007d787b7212 */ /* 0x000fc400078e3cff */
[----:B------:R-:W-:Y:S02]  /*2810*/  LOP3.LUT R114, R114, R121, RZ, 0x3c, !PT ;  /* 0x0000007972727212 */ /* 0x000fe400078e3cff */
[----:B------:R-:W-:Y:S02]  /*2820*/  LOP3.LUT R139, R139, R128, RZ, 0x3c, !PT ;  /* 0x000000808b8b7212 */ /* 0x000fe400078e3cff */
[----:B------:R-:W-:Y:S02]  /*2830*/  IADD3 R121, PT, PT, -R18, 0x40, RZ ;  /* 0x0000004012797810 */ /* 0x000fe40007ffe1ff */
[----:B------:R-:W-:Y:S02]  /*2840*/  LOP3.LUT R138, R138, R135, RZ, 0x3c, !PT ;  /* 0x000000878a8a7212 */ /* 0x000fe400078e3cff */
[----:B------:R-:W-:Y:S02]  /*2850*/  LOP3.LUT R115, R115, R116, RZ, 0x3c, !PT ;  /* 0x0000007473737212 */ /* 0x000fe400078e3cff */
[----:B------:R-:W-:-:S02]  /*2860*/  LOP3.LUT R117, R136, R114, R123, 0xb4, !PT ;  /* 0x0000007288757212 */ /* 0x000fc400078eb47b */
[----:B------:R-:W-:Y:S02]  /*2870*/  LOP3.LUT R116, R123, R129, R114, 0xb4, !PT ;  /* 0x000000817b747212 */ /* 0x000fe400078eb472 */
[----:B------:R-:W-:Y:S02]  /*2880*/  LOP3.LUT R128, R129, R136, R139, 0xb4, !PT ;  /* 0x0000008881807212 */ /* 0x000fe400078eb48b */
[----:B------:R-:W-:Y:S02]  /*2890*/  LOP3.LUT R125, R139, R123, R136, 0xb4, !PT ;  /* 0x0000007b8b7d7212 */ /* 0x000fe400078eb488 */
[----:B------:R-:W-:Y:S02]  /*28a0*/  LOP3.LUT R114, R114, R139, R129, 0xb4, !PT ;  /* 0x0000008b72727212 */ /* 0x000fe400078eb481 */
[C---:B------:R-:W-:Y:S02]  /*28b0*/  SHF.R.U64 R120, R112.reuse, R121, R113 ;  /* 0x0000007970787219 */ /* 0x040fe40000001271 */
[----:B------:R-:W-:-:S02]  /*28c0*/  SHF.L.U32 R135, R112, R18, RZ ;  /* 0x0000001270877219 */ /* 0x000fc400000006ff */
[--C-:B------:R-:W-:Y:S02]  /*28d0*/  SHF.R.U32.HI R121, RZ, R121, R113.reuse ;  /* 0x00000079ff797219 */ /* 0x100fe40000011671 */
[----:B------:R-:W-:Y:S02]  /*28e0*/  SHF.L.U64.HI R112, R112, R18, R113 ;  /* 0x0000001270707219 */ /* 0x000fe40000010271 */
[----:B------:R-:W-:Y:S02]  /*28f0*/  LOP3.LUT R129, R124, R137, R140, 0xb4, !PT ;  /* 0x000000897c817212 */ /* 0x000fe400078eb48c */
[----:B------:R-:W-:Y:S02]  /*2900*/  LOP3.LUT R136, R140, R138, R137, 0xb4, !PT ;  /* 0x0000008a8c887212 */ /* 0x000fe400078eb489 */
[----:B------:R-:W-:Y:S02]  /*2910*/  LOP3.LUT R122, R137, R115, R138, 0xb4, !PT ;  /* 0x00000073897a7212 */ /* 0x000fe400078eb48a */
[----:B------:R-:W-:-:S02]  /*2920*/  IADD3 R137, PT, PT, -R17, 0x40, RZ ;  /* 0x0000004011897810 */ /* 0x000fc40007ffe1ff */
[----:B------:R-:W-:Y:S02]  /*2930*/  IADD3 R141, PT, PT, -R16, 0x40, RZ ;  /* 0x00000040108d7810 */ /* 0x000fe40007ffe1ff */
[----:B------:R-:W-:Y:S02]  /*2940*/  LOP3.LUT R123, R138, R124, R115, 0xb4, !PT ;  /* 0x0000007c8a7b7212 */ /* 0x000fe400078eb473 */
[----:B------:R-:W-:Y:S02]  /*2950*/  LOP3.LUT R115, R115, R140, R124, 0xb4, !PT ;  /* 0x0000008c73737212 */ /* 0x000fe400078eb47c */
[----:B------:R-:W-:Y:S02]  /*2960*/  LOP3.LUT R112, R121, R112, RZ, 0x3c, !PT ;  /* 0x0000007079707212 */ /* 0x000fe400078e3cff */
[-CC-:B------:R-:W-:Y:S02]  /*2970*/  SHF.R.U64 R139, R106, R137.reuse, R107.reuse ;  /* 0x000000896a8b7219 */ /* 0x180fe4000000126b */
[----:B------:R-:W-:-:S02]  /*2980*/  SHF.R.U32.HI R140, RZ, R137, R107 ;  /* 0x00000089ff8c7219 */ /* 0x000fc4000001166b */
[----:B------:R-:W-:Y:S02]  /*2990*/  SHF.L.U64.HI R121, R106, R17, R107 ;  /* 0x000000116a797219 */ /* 0x000fe4000001026b */
[C-C-:B------:R-:W-:Y:S02]  /*29a0*/  SHF.R.U64 R138, R104.reuse, R141, R105.reuse ;  /* 0x0000008d688a7219 */ /* 0x140fe40000001269 */
[----:B------:R-:W-:Y:S02]  /*29b0*/  SHF.L.U32 R107, R104, R16, RZ ;  /* 0x00000010686b7219 */ /* 0x000fe400000006ff */
[----:B------:R-:W-:Y:S02]  /*29c0*/  LOP3.LUT R113, R120, R135, RZ, 0x3c, !PT ;  /* 0x0000008778717212 */ /* 0x000fe400078e3cff */
[----:B------:R-:W-:Y:S02]  /*29d0*/  SHF.L.U32 R120, R106, R17, RZ ;  /* 0x000000116a787219 */ /* 0x000fe400000006ff */
[----:B------:R-:W-:-:S02]  /*29e0*/  SHF.R.U32.HI R141, RZ, R141, R105 ;  /* 0x0000008dff8d7219 */ /* 0x000fc40000011669 */
[----:B------:R-:W-:Y:S02]  /*29f0*/  SHF.L.U64.HI R104, R104, R16, R105 ;  /* 0x0000001068687219 */ /* 0x000fe40000010269 */
[----:B------:R-:W-:Y:S02]  /*2a00*/  IADD3 R105, PT, PT, -R15, 0x40, RZ ;  /* 0x000000400f697810 */ /* 0x000fe40007ffe1ff */
[----:B------:R-:W-:Y:S02]  /*2a10*/  LOP3.LUT R138, R138, R107, RZ, 0x3c, !PT ;  /* 0x0000006b8a8a7212 */ /* 0x000fe400078e3cff */
[----:B------:R-:W-:Y:S02]  /*2a20*/  IADD3 R107, PT, PT, -R14, 0x40, RZ ;  /* 0x000000400e6b7810 */ /* 0x000fe40007ffe1ff */
[----:B------:R-:W-:Y:S02]  /*2a30*/  LOP3.LUT R139, R139, R120, RZ, 0x3c, !PT ;  /* 0x000000788b8b7212 */ /* 0x000fe400078e3cff */
[----:B------:R-:W-:-:S02]  /*2a40*/  LOP3.LUT R141, R141, R104, RZ, 0x3c, !PT ;  /* 0x000000688d8d7212 */ /* 0x000fc400078e3cff */
[----:B------:R-:W-:Y:S02]  /*2a50*/  LOP3.LUT R140, R140, R121, RZ, 0x3c, !PT ;  /* 0x000000798c8c7212 */ /* 0x000fe400078e3cff */
[CCC-:B------:R-:W-:Y:S02]  /*2a60*/  SHF.R.U64 R104, R110.reuse, R105.reuse, R111.reuse ;  /* 0x000000696e687219 */ /* 0x1c0fe4000000126f */
[----:B------:R-:W-:Y:S02]  /*2a70*/  SHF.R.U32.HI R120, RZ, R105, R111 ;  /* 0x00000069ff787219 */ /* 0x000fe4000001166f */
[----:B------:R-:W-:Y:S02]  /*2a80*/  SHF.L.U32 R121, R110, R15, RZ ;  /* 0x0000000f6e797219 */ /* 0x000fe400000006ff */
[C---:B------:R-:W-:Y:S02]  /*2a90*/  SHF.R.U64 R106, R108.reuse, R107, R109 ;  /* 0x0000006b6c6a7219 */ /* 0x040fe4000000126d */
[----:B------:R-:W-:-:S02]  /*2aa0*/  SHF.L.U32 R105, R108, R14, RZ ;  /* 0x0000000e6c697219 */ /* 0x000fc400000006ff */
[----:B------:R-:W-:Y:S02]  /*2ab0*/  SHF.L.U64.HI R135, R110, R15, R111 ;  /* 0x0000000f6e877219 */ /* 0x000fe4000001026f */
[--C-:B------:R-:W-:Y:S02]  /*2ac0*/  SHF.R.U32.HI R107, RZ, R107, R109.reuse ;  /* 0x0000006bff6b7219 */ /* 0x100fe4000001166d */
[----:B------:R-:W-:Y:S02]  /*2ad0*/  SHF.L.U64.HI R108, R108, R14, R109 ;  /* 0x0000000e6c6c7219 */ /* 0x000fe4000001026d */
[----:B------:R-:W-:Y:S02]  /*2ae0*/  LOP3.LUT R111, R104, R121, RZ, 0x3c, !PT ;  /* 0x00000079686f7212 */ /* 0x000fe400078e3cff */
[----:B------:R-:W-:Y:S02]  /*2af0*/  LOP3.LUT R106, R106, R105, RZ, 0x3c, !PT ;  /* 0x000000696a6a7212 */ /* 0x000fe400078e3cff */
[----:B------:R-:W-:-:S02]  /*2b00*/  IADD3 R121, PT, PT, -R13, 0x40, RZ ;  /* 0x000000400d797810 */ /* 0x000fc40007ffe1ff */
[----:B------:R-:W-:Y:S02]  /*2b10*/  LOP3.LUT R107, R107, R108, RZ, 0x3c, !PT ;  /* 0x0000006c6b6b7212 */ /* 0x000fe400078e3cff */
[----:B------:R-:W-:Y:S02]  /*2b20*/  LOP3.LUT R124, R139, R111, R138, 0xb4, !PT ;  /* 0x0000006f8b7c7212 */ /* 0x000fe400078eb48a */
[----:B------:R-:W-:Y:S02]  /*2b30*/  LOP3.LUT R109, R138, R106, R111, 0xb4, !PT ;  /* 0x0000006a8a6d7212 */ /* 0x000fe400078eb46f */
[----:B------:R-:W-:Y:S02]  /*2b40*/  LOP3.LUT R108, R111, R113, R106, 0xb4, !PT ;  /* 0x000000716f6c7212 */ /* 0x000fe400078eb46a */
[-CC-:B------:R-:W-:Y:S02]  /*2b50*/  SHF.R.U64 R105, R90, R121.reuse, R91.reuse ;  /* 0x000000795a697219 */ /* 0x180fe4000000125b */
[----:B------:R-:W-:-:S02]  /*2b60*/  SHF.R.U32.HI R104, RZ, R121, R91 ;  /* 0x00000079ff687219 */ /* 0x000fc4000001165b */
[CC--:B------:R-:W-:Y:S02]  /*2b70*/  SHF.L.U32 R110, R90.reuse, R13.reuse, RZ ;  /* 0x0000000d5a6e7219 */ /* 0x0c0fe400000006ff */
[----:B------:R-:W-:Y:S02]  /*2b80*/  SHF.L.U64.HI R111, R90, R13, R91 ;  /* 0x0000000d5a6f7219 */ /* 0x000fe4000001025b */
[----:B------:R-:W-:Y:S02]  /*2b90*/  IADD3 R121, PT, PT, -R12, 0x40, RZ ;  /* 0x000000400c797810 */ /* 0x000fe40007ffe1ff */
[----:B------:R-:W-:Y:S02]  /*2ba0*/  LOP3.LUT R120, R120, R135, RZ, 0x3c, !PT ;  /* 0x0000008778787212 */ /* 0x000fe400078e3cff */
[----:B------:R-:W-:Y:S02]  /*2bb0*/  LOP3.LUT R137, R113, R138, R139, 0xb4, !PT ;  /* 0x0000008a71897212 */ /* 0x000fe400078eb48b */
[----:B------:R-:W-:-:S02]  /*2bc0*/  LOP3.LUT R106, R106, R139, R113, 0xb4, !PT ;  /* 0x0000008b6a6a7212 */ /* 0x000fc400078eb471 */
[----:B------:R-:W-:Y:S02]  /*2bd0*/  LOP3.LUT R105, R105, R110, RZ, 0x3c, !PT ;  /* 0x0000006e69697212 */ /* 0x000fe400078e3cff */
[----:B------:R-:W-:Y:S02]  /*2be0*/  LOP3.LUT R104, R104, R111, RZ, 0x3c, !PT ;  /* 0x0000006f68687212 */ /* 0x000fe400078e3cff */
[C---:B------:R-:W-:Y:S02]  /*2bf0*/  SHF.L.U32 R113, R94.reuse, R12, RZ ;  /* 0x0000000c5e717219 */ /* 0x040fe400000006ff */
[----:B------:R-:W-:Y:S02]  /*2c00*/  SHF.R.U64 R110, R94, R121, R95 ;  /* 0x000000795e6e7219 */ /* 0x000fe4000000125f */
[----:B------:R-:W-:Y:S02]  /*2c10*/  IADD3 R111, PT, PT, -R11, 0x40, RZ ;  /* 0x000000400b6f7810 */ /* 0x000fe40007ffe1ff */
[----:B------:R-:W-:-:S02]  /*2c20*/  LOP3.LUT R139, R140, R120, R141, 0xb4, !PT ;  /* 0x000000788c8b7212 */ /* 0x000fc400078eb48d */
[----:B------:R-:W-:Y:S02]  /*2c30*/  LOP3.LUT R135, R141, R107, R120, 0xb4, !PT ;  /* 0x0000006b8d877212 */ /* 0x000fe400078eb478 */
[----:B------:R-:W-:Y:S02]  /*2c40*/  LOP3.LUT R91, R120, R112, R107, 0xb4, !PT ;  /* 0x00000070785b7212 */ /* 0x000fe400078eb46b */
[--C-:B------:R-:W-:Y:S02]  /*2c50*/  SHF.R.U32.HI R121, RZ, R121, R95.reuse ;  /* 0x00000079ff797219 */ /* 0x100fe4000001165f */
[----:B------:R-:W-:Y:S02]  /*2c60*/  SHF.L.U64.HI R94, R94, R12, R95 ;  /* 0x0000000c5e5e7219 */ /* 0x000fe4000001025f */
[----:B------:R-:W-:Y:S02]  /*2c70*/  LOP3.LUT R90, R112, R141, R140, 0xb4, !PT ;  /* 0x0000008d705a7212 */ /* 0x000fe400078eb48c */
[----:B------:R-:W-:-:S02]  /*2c80*/  LOP3.LUT R107, R107, R140, R112, 0xb4, !PT ;  /* 0x0000008c6b6b7212 */ /* 0x000fc400078eb470 */
[----:B------:R-:W-:Y:S02]  /*2c90*/  LOP3.LUT R110, R110, R113, RZ, 0x3c, !PT ;  /* 0x000000716e6e7212 */ /* 0x000fe400078e3cff */
[C-C-:B------:R-:W-:Y:S02]  /*2ca0*/  SHF.R.U64 R95, R88.reuse, R111, R89.reuse ;  /* 0x0000006f585f7219 */ /* 0x140fe40000001259 */
[C---:B------:R-:W-:Y:S02]  /*2cb0*/  SHF.L.U32 R120, R88.reuse, R11, RZ ;  /* 0x0000000b58787219 */ /* 0x040fe400000006ff */
[--C-:B------:R-:W-:Y:S02]  /*2cc0*/  SHF.R.U32.HI R112, RZ, R111, R89.reuse ;  /* 0x0000006fff707219 */ /* 0x100fe40000011659 */
[----:B------:R-:W-:Y:S02]  /*2cd0*/  SHF.L.U64.HI R113, R88, R11, R89 ;  /* 0x0000000b58717219 */ /* 0x000fe40000010259 */
[----:B------:R-:W-:-:S02]  /*2ce0*/  IADD3 R89, PT, PT, -R10, 0x40, RZ ;  /* 0x000000400a597810 */ /* 0x000fc40007ffe1ff */
[----:B------:R-:W-:Y:S02]  /*2cf0*/  LOP3.LUT R111, R95, R120, RZ, 0x3c, !PT ;  /* 0x000000785f6f7212 */ /* 0x000fe400078e3cff */
[----:B------:R-:W-:Y:S02]  /*2d00*/  LOP3.LUT R95, R112, R113, RZ, 0x3c, !PT ;  /* 0x00000071705f7212 */ /* 0x000fe400078e3cff */
[CC--:B------:R-:W-:Y:S02]  /*2d10*/  SHF.L.U32 R113, R102.reuse, R10.reuse, RZ ;  /* 0x0000000a66717219 */ /* 0x0c0fe400000006ff */
[CCC-:B------:R-:W-:Y:S02]  /*2d20*/  SHF.R.U64 R88, R102.reuse, R89.reuse, R103.reuse ;  /* 0x0000005966587219 */ /* 0x1c0fe40000001267 */
[--C-:B------:R-:W-:Y:S02]  /*2d30*/  SHF.R.U32.HI R112, RZ, R89, R103.reuse ;  /* 0x00000059ff707219 */ /* 0x100fe40000011667 */
[----:B------:R-:W-:-:S02]  /*2d40*/  SHF.L.U64.HI R103, R102, R10, R103 ;  /* 0x0000000a66677219 */ /* 0x000fc40000010267 */
[----:B------:R-:W-:Y:S02]  /*2d50*/  LOP3.LUT R102, R88, R113, RZ, 0x3c, !PT ;  /* 0x0000007158667212 */ /* 0x000fe400078e3cff */
[C-C-:B------:R-:W-:Y:S02]  /*2d60*/  SHF.R.U64 R144, R92.reuse, R147, R93.reuse ;  /* 0x000000935c907219 */ /* 0x140fe4000000125d */
[CC--:B------:R-:W-:Y:S02]  /*2d70*/  SHF.L.U32 R89, R92.reuse, R9.reuse, RZ ;  /* 0x000000095c597219 */ /* 0x0c0fe400000006ff */
[--C-:B------:R-:W-:Y:S02]  /*2d80*/  SHF.L.U64.HI R88, R92, R9, R93.reuse ;  /* 0x000000095c587219 */ /* 0x100fe4000001025d */
[----:B------:R-:W-:Y:S02]  /*2d90*/  SHF.R.U32.HI R147, RZ, R147, R93 ;  /* 0x00000093ff937219 */ /* 0x000fe4000001165d */
[----:B------:R-:W-:-:S02]  /*2da0*/  LOP3.LUT R92, R112, R103, RZ, 0x3c, !PT ;  /* 0x00000067705c7212 */ /* 0x000fc400078e3cff */
[----:B------:R-:W-:Y:S02]  /*2db0*/  IADD3 R103, PT, PT, -R8, 0x40, RZ ;  /* 0x0000004008677810 */ /* 0x000fe40007ffe1ff */
[----:B------:R-:W-:Y:S02]  /*2dc0*/  LOP3.LUT R147, R147, R88, RZ, 0x3c, !PT ;  /* 0x0000005893937212 */ /* 0x000fe400078e3cff */
[CC--:B------:R-:W-:Y:S02]  /*2dd0*/  SHF.L.U32 R93, R96.reuse, R8.reuse, RZ ;  /* 0x00000008605d7219 */ /* 0x0c0fe400000006ff */
[C-C-:B------:R-:W-:Y:S02]  /*2de0*/  SHF.R.U64 R88, R96.reuse, R103, R97.reuse ;  /* 0x0000006760587219 */ /* 0x140fe40000001261 */
[----:B------:R-:W-:Y:S02]  /*2df0*/  IADD3 R113, PT, PT, -R7, 0x40, RZ ;  /* 0x0000004007717810 */ /* 0x000fe40007ffe1ff */
[----:B------:R-:W-:-:S02]  /*2e00*/  SHF.L.U64.HI R120, R96, R8, R97 ;  /* 0x0000000860787219 */ /* 0x000fc40000010261 */
[----:B------:R-:W-:Y:S02]  /*2e10*/  LOP3.LUT R94, R121, R94, RZ, 0x3c, !PT ;  /* 0x0000005e795e7212 */ /* 0x000fe400078e3cff */
[----:B------:R-:W-:Y:S02]  /*2e20*/  LOP3.LUT R96, R88, R93, RZ, 0x3c, !PT ;  /* 0x0000005d58607212 */ /* 0x000fe400078e3cff */
[CCC-:B------:R-:W-:Y:S02]  /*2e30*/  SHF.R.U64 R121, R100.reuse, R113.reuse, R101.reuse ;  /* 0x0000007164797219 */ /* 0x1c0fe40000001265 */
[--C-:B------:R-:W-:Y:S02]  /*2e40*/  SHF.R.U32.HI R88, RZ, R113, R101.reuse ;  /* 0x00000071ff587219 */ /* 0x100fe40000011665 */
[CC--:B------:R-:W-:Y:S02]  /*2e50*/  SHF.L.U64.HI R101, R100.reuse, R7.reuse, R101 ;  /* 0x0000000764657219 */ /* 0x0c0fe40000010265 */
[----:B------:R-:W-:-:S02]  /*2e60*/  SHF.L.U32 R112, R100, R7, RZ ;  /* 0x0000000764707219 */ /* 0x000fc400000006ff */
[----:B------:R-:W-:Y:S02]  /*2e70*/  IADD3 R113, PT, PT, -R6, 0x40, RZ ;  /* 0x0000004006717810 */ /* 0x000fe40007ffe1ff */
[----:B------:R-:W-:Y:S02]  /*2e80*/  LOP3.LUT R144, R144, R89, RZ, 0x3c, !PT ;  /* 0x0000005990907212 */ /* 0x000fe400078e3cff */
[----:B------:R-:W-:Y:S02]  /*2e90*/  SHF.R.U32.HI R89, RZ, R103, R97 ;  /* 0x00000067ff597219 */ /* 0x000fe40000011661 */
[----:B------:R-:W-:Y:S02]  /*2ea0*/  LOP3.LUT R100, R88, R101, RZ, 0x3c, !PT ;  /* 0x0000006558647212 */ /* 0x000fe400078e3cff */
[----:B------:R-:W-:Y:S01]  /*2eb0*/  LOP3.LUT R121, R121, R112, RZ, 0x3c, !PT ;  /* 0x0000007079797212 */ /* 0x000fe200078e3cff */
[----:B------:R-:W-:Y:S01]  /*2ec0*/  IMAD.MOV.U32 R112, RZ, RZ, 0x38 ;  /* 0x00000038ff707424 */ /* 0x000fe200078e00ff */
[----:B------:R-:W-:-:S02]  /*2ed0*/  SHF.L.U32 R88, R98, R6, RZ ;  /* 0x0000000662587219 */ /* 0x000fc400000006ff */
[----:B------:R-:W-:-:S04]  /*2ee0*/  SHF.R.U64 R103, R98, R113, R99 ;  /* 0x0000007162677219 */ /* 0x000fc80000001263 */
[----:B------:R-:W-:Y:S01]  /*2ef0*/  LOP3.LUT R103, R103, R88, RZ, 0x3c, !PT ;  /* 0x0000005867677212 */ /* 0x000fe200078e3cff */
[----:B------:R-:W-:Y:S01]  /*2f00*/  IMAD R88, R29, 0x8, R112 ;  /* 0x000000081d587824 */ /* 0x000fe200078e0270 */
[----:B------:R-:W-:-:S05]  /*2f10*/  LOP3.LUT R97, R89, R120, RZ, 0x3c, !PT ;  /* 0x0000007859617212 */ /* 0x000fca00078e3cff */
[----:B------:R-:W0:Y:S01]  /*2f20*/  LDC.64 R88, c[0x3][R88] ;  /* 0x00c0000058587b82 */ /* 0x000e220000000a00 */
[--C-:B------:R-:W-:Y:S02]  /*2f30*/  SHF.R.U32.HI R113, RZ, R113, R99.reuse ;  /* 0x00000071ff717219 */ /* 0x100fe40000011663 */
[----:B------:R-:W-:Y:S02]  /*2f40*/  SHF.L.U64.HI R98, R98, R6, R99 ;  /* 0x0000000662627219 */ /* 0x000fe40000010263 */
[----:B------:R-:W-:Y:S02]  /*2f50*/  IADD3 R99, PT, PT, -R5, 0x40, RZ ;  /* 0x0000004005637810 */ /* 0x000fe40007ffe1ff */
[----:B------:R-:W-:Y:S02]  /*2f60*/  IADD3 R93, PT, PT, -R4, 0x40, RZ ;  /* 0x00000040045d7810 */ /* 0x000fe40007ffe1ff */
[----:B------:R-:W-:Y:S02]  /*2f70*/  SHF.R.U64 R112, R86, R99, R87 ;  /* 0x0000006356707219 */ /* 0x000fe40000001257 */
[----:B------:R-:W-:-:S02]  /*2f80*/  LOP3.LUT R113, R113, R98, RZ, 0x3c, !PT ;  /* 0x0000006271717212 */ /* 0x000fc400078e3cff */
[--C-:B------:R-:W-:Y:S02]  /*2f90*/  SHF.R.U32.HI R99, RZ, R99, R87.reuse ;  /* 0x00000063ff637219 */ /* 0x100fe40000011657 */
[CC--:B------:R-:W-:Y:S02]  /*2fa0*/  SHF.L.U32 R101, R86.reuse, R5.reuse, RZ ;  /* 0x0000000556657219 */ /* 0x0c0fe400000006ff */
[----:B------:R-:W-:Y:S02]  /*2fb0*/  SHF.L.U64.HI R120, R86, R5, R87 ;  /* 0x0000000556787219 */ /* 0x000fe40000010257 */
[CCC-:B------:R-:W-:Y:S02]  /*2fc0*/  SHF.R.U64 R86, R30.reuse, R93.reuse, R31.reuse ;  /* 0x0000005d1e567219 */ /* 0x1c0fe4000000121f */
[----:B------:R-:W-:Y:S02]  /*2fd0*/  SHF.R.U32.HI R98, RZ, R93, R31 ;  /* 0x0000005dff627219 */ /* 0x000fe4000001161f */
[----:B------:R-:W-:-:S02]  /*2fe0*/  SHF.L.U32 R87, R30, R4, RZ ;  /* 0x000000041e577219 */ /* 0x000fc400000006ff */
[----:B------:R-:W-:Y:S02]  /*2ff0*/  SHF.L.U64.HI R93, R30, R4, R31 ;  /* 0x000000041e5d7219 */ /* 0x000fe4000001021f */
[----:B------:R-:W-:Y:S02]  /*3000*/  LOP3.LUT R112, R112, R101, RZ, 0x3c, !PT ;  /* 0x0000006570707212 */ /* 0x000fe400078e3cff */
[----:B------:R-:W-:Y:S02]  /*3010*/  LOP3.LUT R31, R86, R87, RZ, 0x3c, !PT ;  /* 0x00000057561f7212 */ /* 0x000fe400078e3cff */
[----:B------:R-:W-:Y:S02]  /*3020*/  LOP3.LUT R99, R99, R120, RZ, 0x3c, !PT ;  /* 0x0000007863637212 */ /* 0x000fe400078e3cff */
[----:B------:R-:W-:Y:S01]  /*3030*/  LOP3.LUT R98, R98, R93, RZ, 0x3c, !PT ;  /* 0x0000005d62627212 */ /* 0x000fe200078e3cff */
[----:B------:R-:W-:Y:S01]  /*3040*/  VIADD R29, R29, 0x1 ;  /* 0x000000011d1d7836 */ /* 0x000fe20000000000 */
[----:B------:R-:W-:-:S02]  /*3050*/  LOP3.LUT R143, R96, R103, R121, 0xb4, !PT ;  /* 0x00000067608f7212 */ /* 0x000fc400078eb479 */
[----:B------:R-:W-:Y:S02]  /*3060*/  LOP3.LUT R86, R112, R96, R31, 0xb4, !PT ;  /* 0x0000006070567212 */ /* 0x000fe400078eb41f */
[----:B------:R-:W-:Y:S02]  /*3070*/  LOP3.LUT R138, R121, R112, R103, 0xb4, !PT ;  /* 0x00000070798a7212 */ /* 0x000fe400078eb467 */
[----:B------:R-:W-:Y:S02]  /*3080*/  LOP3.LUT R30, R103, R31, R112, 0xb4, !PT ;  /* 0x0000001f671e7212 */ /* 0x000fe400078eb470 */
[----:B------:R-:W-:Y:S02]  /*3090*/  LOP3.LUT R96, R31, R121, R96, 0xb4, !PT ;  /* 0x000000791f607212 */ /* 0x000fe400078eb460 */
[----:B------:R-:W-:Y:S02]  /*30a0*/  LOP3.LUT R140, R97, R113, R100, 0xb4, !PT ;  /* 0x00000071618c7212 */ /* 0x000fe400078eb464 */
[----:B------:R-:W-:-:S02]  /*30b0*/  LOP3.LUT R87, R99, R97, R98, 0xb4, !PT ;  /* 0x0000006163577212 */ /* 0x000fc400078eb462 */
[----:B------:R-:W-:Y:S02]  /*30c0*/  LOP3.LUT R31, R113, R98, R99, 0xb4, !PT ;  /* 0x00000062711f7212 */ /* 0x000fe400078eb463 */
[----:B------:R-:W-:Y:S02]  /*30d0*/  LOP3.LUT R97, R98, R100, R97, 0xb4, !PT ;  /* 0x0000006462617212 */ /* 0x000fe400078eb461 */
[----:B------:R-:W-:Y:S02]  /*30e0*/  LOP3.LUT R120, R133, R127, R126, 0xb4, !PT ;  /* 0x0000007f85787212 */ /* 0x000fe400078eb47e */
[----:B------:R-:W-:Y:S02]  /*30f0*/  LOP3.LUT R112, R126, R132, R127, 0xb4, !PT ;  /* 0x000000847e707212 */ /* 0x000fe400078eb47f */
[----:B0-----:R-:W-:Y:S02]  /*3100*/  LOP3.LUT R93, R88, R126, R133, 0xb4, !PT ;  /* 0x0000007e585d7212 */ /* 0x001fe400078eb485 */
        /* <DEDUP_REMOVED lines=8> */
[----:B------:R-:W-:Y:S02]  /*3190*/  ISETP.NE.AND P0, PT, R29, 0x18, PT ;  /* 0x000000181d00780c */ /* 0x000fe40003f05270 */
[----:B------:R-:W-:Y:S02]  /*31a0*/  LOP3.LUT R145, R92, R104, R147, 0xb4, !PT ;  /* 0x000000685c917212 */ /* 0x000fe400078eb493 */
[----:B------:R-:W-:Y:S02]  /*31b0*/  LOP3.LUT R99, R147, R94, R104, 0xb4, !PT ;  /* 0x0000005e93637212 */ /* 0x000fe400078eb468 */
[----:B------:R-:W-:Y:S02]  /*31c0*/  LOP3.LUT R134, R89, R119, R134, 0xb4, !PT ;  /* 0x0000007759867212 */ /* 0x000fe400078eb486 */
[----:B------:R-:W-:-:S02]  /*31d0*/  LOP3.LUT R144, R111, R144, R102, 0xb4, !PT ;  /* 0x000000906f907212 */ /* 0x000fc400078eb466 */
[----:B------:R-:W-:Y:S02]  /*31e0*/  LOP3.LUT R149, R104, R95, R94, 0xb4, !PT ;  /* 0x0000005f68957212 */ /* 0x000fe400078eb45e */
[----:B------:R-:W-:Y:S02]  /*31f0*/  LOP3.LUT R147, R95, R147, R92, 0xb4, !PT ;  /* 0x000000935f937212 */ /* 0x000fe400078eb45c */
[----:B------:R-:W-:Y:S01]  /*3200*/  LOP3.LUT R133, R94, R92, R95, 0xb4, !PT ;  /* 0x0000005c5e857212 */ /* 0x000fe200078eb45f */
[----:B------:R-:W-:Y:S01]  /*3210*/  IMAD.MOV.U32 R94, RZ, RZ, R127 ;  /* 0x000000ffff5e7224 */ /* 0x000fe200078e007f */
[-C--:B------:R-:W-:Y:S01]  /*3220*/  LOP3.LUT R95, R118, R131.reuse, R142, 0xb4, !PT ;  /* 0x00000083765f7212 */ /* 0x080fe200078eb48e */
[----:B------:R-:W-:Y:S01]  /*3230*/  IMAD.MOV.U32 R104, RZ, RZ, R100 ;  /* 0x000000ffff687224 */ /* 0x000fe200078e0064 */
[----:B------:R-:W-:Y:S01]  /*3240*/  LOP3.LUT R132, R110, R102, R111, 0xb4, !PT ;  /* 0x000000666e847212 */ /* 0x000fe200078eb46f */
[----:B------:R-:W-:Y:S01]  /*3250*/  IMAD.MOV.U32 R92, RZ, RZ, R116 ;  /* 0x000000ffff5c7224 */ /* 0x000fe200078e0074 */
[----:B------:R-:W-:Y:S01]  /*3260*/  LOP3.LUT R113, R119, R142, R118, 0xb4, !PT ;  /* 0x0000008e77717212 */ /* 0x000fe200078eb476 */
[----:B------:R-:W-:Y:S01]  /*3270*/  IMAD.MOV.U32 R127, RZ, RZ, R90 ;  /* 0x000000ffff7f7224 */ /* 0x000fe200078e005a */
[----:B------:R-:W-:Y:S01]  /*3280*/  LOP3.LUT R130, R93, R130, RZ, 0x3c, !PT ;  /* 0x000000825d827212 */ /* 0x000fe200078e3cff */
[----:B------:R-:W-:Y:S01]  /*3290*/  IMAD.MOV.U32 R118, RZ, RZ, R125 ;  /* 0x000000ffff767224 */ /* 0x000fe200078e007d */
[----:B------:R-:W-:Y:S01]  /*32a0*/  LOP3.LUT R131, R134, R131, RZ, 0x3c, !PT ;  /* 0x0000008386837212 */ /* 0x000fe200078e3cff */
[----:B------:R-:W-:-:S02]  /*32b0*/  IMAD.MOV.U32 R110, RZ, RZ, R117 ;  /* 0x000000ffff6e7224 */ /* 0x000fc400078e0075 */
[----:B------:R-:W-:Y:S02]  /*32c0*/  IMAD.MOV.U32 R111, RZ, RZ, R122 ;  /* 0x000000ffff6f7224 */ /* 0x000fe400078e007a */
[----:B------:R-:W-:Y:S02]  /*32d0*/  IMAD.MOV.U32 R93, RZ, RZ, R123 ;  /* 0x000000ffff5d7224 */ /* 0x000fe400078e007b */
[----:B------:R-:W-:Y:S02]  /*32e0*/  IMAD.MOV.U32 R102, RZ, RZ, R114 ;  /* 0x000000ffff667224 */ /* 0x000fe400078e0072 */
[----:B------:R-:W-:Y:S02]  /*32f0*/  IMAD.MOV.U32 R103, RZ, RZ, R115 ;  /* 0x000000ffff677224 */ /* 0x000fe400078e0073 */
[----:B------:R-:W-:Y:S02]  /*3300*/  IMAD.MOV.U32 R116, RZ, RZ, R124 ;  /* 0x000000ffff747224 */ /* 0x000fe400078e007c */
        /* <DEDUP_REMOVED lines=17> */
[----:B------:R-:W-:Y:S01]  /*3420*/  IMAD.MOV.U32 R107, RZ, RZ, R31 ;  /* 0x000000ffff6b7224 */ /* 0x000fe200078e001f */
[----:B------:R2:W-:Y:S04]  /*3430*/  STG.E.64 desc[UR10][R84.64+0x80], R132 ;  /* 0x0000808454007986 */ /* 0x0005e8000c101b0a */
        /* <DEDUP_REMOVED lines=23> */
[----:B------:R2:W-:Y:S01]  /*35b0*/  STG.E.64 desc[UR10][R84.64], R130 ;  /* 0x0000008254007986 */ /* 0x0005e2000c101b0a */
[----:B------:R-:W-:Y:S05]  /*35c0*/  @P0 BRA `(.L_x_7) ;  /* 0xffffffe400540947 */ /* 0x000fea000383ffff */
[----:B------:R-:W-:Y:S01]  /*35d0*/  ISETP.GT.U32.AND P0, PT, R0, 0x88, PT ;  /* 0x000000880000780c */ /* 0x000fe20003f04070 */
[C---:B------:R-:W-:Y:S01]  /*35e0*/  VIADD R29, R3.reuse, 0x1 ;  /* 0x00000001031d7836 */ /* 0x040fe20000000000 */
[----:B------:R-:W-:Y:S01]  /*35f0*/  ISETP.LT.U32.AND P1, PT, R3, 0x190, PT ;  /* 0x000001900300780c */ /* 0x000fe20003f21070 */
[----:B------:R-:W-:Y:S01]  /*3600*/  UIADD3 UR4, UPT, UPT, UR4, 0x1, URZ ;  /* 0x0000000104047890 */ /* 0x000fe2000fffe0ff */
[----:B------:R-:W-:Y:S02]  /*3610*/  VIADD R2, R2, 0x1 ;  /* 0x0000000102027836 */ /* 0x000fe40000000000 */
[----:B------:R-:W-:-:S07]  /*3620*/  VIADD R0, R0, 0xffffff78 ;  /* 0xffffff7800007836 */ /* 0x000fce0000000000 */
[----:B------:R-:W-:-:S04]  /*3630*/  @!P0 IMAD.MOV R29, RZ, RZ, R3 ;  /* 0x000000ffff1d8224 */ /* 0x000fc800078e0203 */
[----:B------:R-:W-:Y:S01]  /*3640*/  IMAD.MOV.U32 R3, RZ, RZ, R29 ;  /* 0x000000ffff037224 */ /* 0x000fe200078e001d */
[----:B------:R-:W-:Y:S06]  /*3650*/  @P0 BRA P1, `(.L_x_8) ;  /* 0xffffffd000340947 */ /* 0x000fec000083ffff */
[----:B------:R-:W-:Y:S05]  /*3660*/  EXIT ;  /* 0x000000000000794d */ /* 0x000fea0003800000 */
.L_x_9:
[----:B------:R-:W-:-:S00]  /*3670*/  BRA `(.L_x_9) ;  /* 0xfffffffc00fc7947 */ /* 0x000fc0000383ffff */
[----:B------:R-:W-:-:S00]  /*3680*/  NOP ;  /* 0x0000000000007918 */ /* 0x000fc00000000000 */
[----:B------:R-:W-:-:S00]  /*3690*/  NOP ;  /* 0x0000000000007918 */ /* 0x000fc00000000000 */
[----:B------:R-:W-:-:S00]  /*36a0*/  NOP ;  /* 0x0000000000007918 */ /* 0x000fc00000000000 */
[----:B------:R-:W-:-:S00]  /*36b0*/  NOP ;  /* 0x0000000000007918 */ /* 0x000fc00000000000 */
[----:B------:R-:W-:-:S00]  /*36c0*/  NOP ;  /* 0x0000000000007918 */ /* 0x000fc00000000000 */
[----:B------:R-:W-:-:S00]  /*36d0*/  NOP ;  /* 0x0000000000007918 */ /* 0x000fc00000000000 */
[----:B------:R-:W-:-:S00]  /*36e0*/  NOP ;  /* 0x0000000000007918 */ /* 0x000fc00000000000 */
[----:B------:R-:W-:-:S00]  /*36f0*/  NOP ;  /* 0x0000000000007918 */ /* 0x000fc00000000000 */
.L_x_10:


//--------------------- .nv.shared.reserved.0     --------------------------
	.section	.nv.shared.reserved.0,"aw",@nobits
	.weak		__nv_reservedSMEM_offset_0_alias
	.size		__nv_reservedSMEM_offset_0_alias, 0, 64
	.other		__nv_reservedSMEM_offset_0_alias,@"STO_CUDA_RESERVED_SHARED STV_DEFAULT"
__nv_reservedSMEM_offset_0_alias:
	.zero		0
	.zero		64


//--------------------- .nv.constant0._Z6KeccakPciP5INTER --------------------------
	.section	.nv.constant0._Z6KeccakPciP5INTER,"a",@progbits
	.sectionflags	@""
	.align	4
.nv.constant0._Z6KeccakPciP5INTER:
	.zero		920


//--------------------- SYMBOLS --------------------------

	.type		.nv.reservedSmem.offset0,@object
	.size		.nv.reservedSmem.offset0,0x4
